//
// Generated by NVIDIA NVVM Compiler
//
// Compiler Build ID: CL-36424714
// Cuda compilation tools, release 13.0, V13.0.88
// Based on NVVM 20.0.0
//

.version 9.0
.target sm_100
.address_size 64

	// .globl	candidate0
// _ZZ10candidate0E15pad_temp_shared has been demoted
// _ZZ10candidate0E13kernel_shared has been demoted

.visible .entry candidate0(
	.param .u64 .ptr .align 1 candidate0_param_0,
	.param .u64 .ptr .align 1 candidate0_param_1,
	.param .u64 .ptr .align 1 candidate0_param_2
)
.maxntid 112
{
	.reg .pred 	%p<85>;
	.reg .b16 	%rs<551>;
	.reg .b32 	%r<353>;
	.reg .b32 	%f<311>;
	.reg .b64 	%rd<189>;
	// demoted variable
	.shared .align 4 .b8 _ZZ10candidate0E15pad_temp_shared[9280];
	// demoted variable
	.shared .align 4 .b8 _ZZ10candidate0E13kernel_shared[18432];
	ld.param.u64 	%rd4, [candidate0_param_0];
	ld.param.u64 	%rd5, [candidate0_param_1];
	cvta.to.global.u64 	%rd1, %rd5;
	cvta.to.global.u64 	%rd2, %rd4;
	mov.u32 	%r1, %ctaid.x;
	mul.hi.u32 	%r69, %r1, -1840700269;
	shr.u32 	%r29, %r69, 2;
	mul.lo.s32 	%r70, %r29, 7;
	sub.s32 	%r71, %r1, %r70;
	shl.b32 	%r72, %r71, 2;
	mov.u32 	%r2, %tid.x;
	cvt.u16.u32 	%rs15, %r2;
	mul.lo.s16 	%rs16, %rs15, 6;
	mul.hi.u16 	%rs17, %rs16, 452;
	mul.lo.s16 	%rs18, %rs17, 145;
	sub.s16 	%rs19, %rs16, %rs18;
	mul.lo.s16 	%rs20, %rs19, 27;
	shr.u16 	%rs21, %rs20, 8;
	sub.s16 	%rs22, %rs19, %rs21;
	and.b16  	%rs23, %rs22, 254;
	shr.u16 	%rs24, %rs23, 1;
	add.s16 	%rs25, %rs24, %rs21;
	and.b16  	%rs26, %rs25, 240;
	shr.u16 	%rs27, %rs26, 4;
	cvt.u32.u16 	%r73, %rs27;
	or.b32  	%r74, %r72, %r73;
	setp.eq.s32 	%p26, %r74, 0;
	mul.hi.u16 	%rs28, %rs16, 2260;
	mul.lo.s16 	%rs29, %rs28, 29;
	sub.s16 	%rs30, %rs16, %rs29;
	setp.eq.s16 	%p27, %rs30, 0;
	mul.lo.s16 	%rs2, %rs17, 784;
	mul.lo.s32 	%r3, %r71, 112;
	mul.wide.u16 	%r4, %rs27, 28;
	add.s32 	%r75, %r3, -29;
	mov.u32 	%r76, _ZZ10candidate0E15pad_temp_shared;
	mad.lo.s32 	%r5, %r2, 24, %r76;
	or.b16  	%rs31, %rs16, 1;
	mul.hi.u16 	%rs32, %rs31, 452;
	mul.lo.s16 	%rs33, %rs32, 145;
	sub.s16 	%rs34, %rs31, %rs33;
	mul.lo.s16 	%rs35, %rs34, 27;
	shr.u16 	%rs36, %rs35, 8;
	sub.s16 	%rs37, %rs34, %rs36;
	and.b16  	%rs38, %rs37, 254;
	shr.u16 	%rs39, %rs38, 1;
	add.s16 	%rs40, %rs39, %rs36;
	and.b16  	%rs41, %rs40, 240;
	shr.u16 	%rs42, %rs41, 4;
	cvt.u32.u16 	%r77, %rs42;
	or.b32  	%r78, %r72, %r77;
	setp.eq.s32 	%p28, %r78, 0;
	mul.hi.u16 	%rs43, %rs31, 2260;
	mul.lo.s16 	%rs44, %rs43, 29;
	sub.s16 	%rs45, %rs31, %rs44;
	setp.eq.s16 	%p29, %rs45, 0;
	mul.lo.s16 	%rs4, %rs32, 784;
	mul.wide.u16 	%r6, %rs42, 28;
	add.s16 	%rs46, %rs16, 2;
	mul.hi.u16 	%rs47, %rs46, 452;
	mul.lo.s16 	%rs48, %rs47, 145;
	sub.s16 	%rs49, %rs46, %rs48;
	mul.lo.s16 	%rs50, %rs49, 27;
	shr.u16 	%rs51, %rs50, 8;
	sub.s16 	%rs52, %rs49, %rs51;
	and.b16  	%rs53, %rs52, 254;
	shr.u16 	%rs54, %rs53, 1;
	add.s16 	%rs55, %rs54, %rs51;
	and.b16  	%rs56, %rs55, 240;
	shr.u16 	%rs57, %rs56, 4;
	cvt.u32.u16 	%r79, %rs57;
	or.b32  	%r80, %r72, %r79;
	setp.eq.s32 	%p30, %r80, 0;
	mul.hi.u16 	%rs58, %rs46, 2260;
	mul.lo.s16 	%rs59, %rs58, 29;
	sub.s16 	%rs60, %rs46, %rs59;
	setp.eq.s16 	%p31, %rs60, 0;
	mul.lo.s16 	%rs6, %rs47, 784;
	mul.wide.u16 	%r7, %rs57, 28;
	add.s16 	%rs61, %rs16, 3;
	mul.hi.u16 	%rs62, %rs61, 452;
	mul.lo.s16 	%rs63, %rs62, 145;
	sub.s16 	%rs64, %rs61, %rs63;
	mul.lo.s16 	%rs65, %rs64, 27;
	shr.u16 	%rs66, %rs65, 8;
	sub.s16 	%rs67, %rs64, %rs66;
	and.b16  	%rs68, %rs67, 254;
	shr.u16 	%rs69, %rs68, 1;
	add.s16 	%rs70, %rs69, %rs66;
	and.b16  	%rs71, %rs70, 240;
	shr.u16 	%rs72, %rs71, 4;
	cvt.u32.u16 	%r81, %rs72;
	or.b32  	%r82, %r72, %r81;
	setp.eq.s32 	%p32, %r82, 0;
	mul.hi.u16 	%rs73, %rs61, 2260;
	mul.lo.s16 	%rs74, %rs73, 29;
	sub.s16 	%rs75, %rs61, %rs74;
	setp.eq.s16 	%p33, %rs75, 0;
	mul.lo.s16 	%rs8, %rs62, 784;
	mul.wide.u16 	%r8, %rs72, 28;
	add.s16 	%rs76, %rs16, 4;
	mul.hi.u16 	%rs77, %rs76, 452;
	mul.lo.s16 	%rs78, %rs77, 145;
	sub.s16 	%rs79, %rs76, %rs78;
	mul.lo.s16 	%rs80, %rs79, 27;
	shr.u16 	%rs81, %rs80, 8;
	sub.s16 	%rs82, %rs79, %rs81;
	and.b16  	%rs83, %rs82, 254;
	shr.u16 	%rs84, %rs83, 1;
	add.s16 	%rs85, %rs84, %rs81;
	and.b16  	%rs86, %rs85, 240;
	shr.u16 	%rs87, %rs86, 4;
	cvt.u32.u16 	%r83, %rs87;
	or.b32  	%r84, %r72, %r83;
	setp.eq.s32 	%p34, %r84, 0;
	mul.hi.u16 	%rs88, %rs76, 2260;
	mul.lo.s16 	%rs89, %rs88, 29;
	sub.s16 	%rs90, %rs76, %rs89;
	setp.eq.s16 	%p35, %rs90, 0;
	mul.lo.s16 	%rs10, %rs77, 784;
	mul.wide.u16 	%r9, %rs87, 28;
	add.s16 	%rs91, %rs16, 5;
	mul.hi.u16 	%rs92, %rs91, 452;
	mul.lo.s16 	%rs93, %rs92, 145;
	sub.s16 	%rs94, %rs91, %rs93;
	mul.lo.s16 	%rs95, %rs94, 27;
	shr.u16 	%rs96, %rs95, 8;
	sub.s16 	%rs97, %rs94, %rs96;
	and.b16  	%rs98, %rs97, 254;
	shr.u16 	%rs99, %rs98, 1;
	add.s16 	%rs100, %rs99, %rs96;
	and.b16  	%rs101, %rs100, 240;
	shr.u16 	%rs102, %rs101, 4;
	cvt.u32.u16 	%r85, %rs102;
	or.b32  	%r86, %r72, %r85;
	setp.eq.s32 	%p36, %r86, 0;
	mul.hi.u16 	%rs103, %rs91, 2260;
	mul.lo.s16 	%rs104, %rs103, 29;
	sub.s16 	%rs105, %rs91, %rs104;
	setp.eq.s16 	%p37, %rs105, 0;
	cvt.u32.u16 	%r87, %rs105;
	mul.lo.s16 	%rs12, %rs92, 784;
	mul.wide.u16 	%r10, %rs102, 28;
	add.s32 	%r88, %r75, %r87;
	add.s16 	%rs106, %rs16, 92;
	mul.hi.u16 	%rs107, %rs106, 452;
	mul.lo.s16 	%rs108, %rs107, 145;
	sub.s16 	%rs109, %rs106, %rs108;
	mul.lo.s16 	%rs110, %rs109, 27;
	shr.u16 	%rs111, %rs110, 8;
	sub.s16 	%rs112, %rs109, %rs111;
	and.b16  	%rs113, %rs112, 254;
	shr.u16 	%rs114, %rs113, 1;
	add.s16 	%rs115, %rs114, %rs111;
	and.b16  	%rs116, %rs115, 240;
	shr.u16 	%rs117, %rs116, 4;
	cvt.u32.u16 	%r89, %rs117;
	or.b32  	%r90, %r72, %r89;
	setp.eq.s32 	%p38, %r90, 0;
	add.s16 	%rs118, %rs16, 672;
	mul.hi.u16 	%rs119, %rs118, 452;
	mul.lo.s16 	%rs120, %rs119, 784;
	cvt.u32.u16 	%r91, %rs120;
	mul.wide.u16 	%r92, %rs117, 28;
	add.s32 	%r93, %r88, %r91;
	add.s32 	%r11, %r93, %r92;
	add.s16 	%rs121, %rs16, 93;
	mul.hi.u16 	%rs122, %rs121, 452;
	mul.lo.s16 	%rs123, %rs122, 145;
	sub.s16 	%rs124, %rs121, %rs123;
	mul.lo.s16 	%rs125, %rs124, 27;
	shr.u16 	%rs126, %rs125, 8;
	sub.s16 	%rs127, %rs124, %rs126;
	and.b16  	%rs128, %rs127, 254;
	shr.u16 	%rs129, %rs128, 1;
	add.s16 	%rs130, %rs129, %rs126;
	and.b16  	%rs131, %rs130, 240;
	shr.u16 	%rs132, %rs131, 4;
	cvt.u32.u16 	%r94, %rs132;
	or.b32  	%r95, %r72, %r94;
	setp.eq.s32 	%p39, %r95, 0;
	add.s16 	%rs133, %rs16, 6;
	mul.hi.u16 	%rs134, %rs133, 2260;
	mul.lo.s16 	%rs135, %rs134, 29;
	sub.s16 	%rs136, %rs133, %rs135;
	setp.eq.s16 	%p40, %rs136, 0;
	cvt.u32.u16 	%r96, %rs136;
	add.s16 	%rs138, %rs16, 673;
	mul.hi.u16 	%rs139, %rs138, 452;
	mul.lo.s16 	%rs140, %rs139, 784;
	cvt.u32.u16 	%r97, %rs140;
	mul.wide.u16 	%r98, %rs132, 28;
	add.s32 	%r99, %r75, %r96;
	add.s32 	%r100, %r99, %r97;
	add.s32 	%r12, %r100, %r98;
	add.s16 	%rs141, %rs16, 94;
	mul.hi.u16 	%rs142, %rs141, 452;
	mul.lo.s16 	%rs143, %rs142, 145;
	sub.s16 	%rs144, %rs141, %rs143;
	mul.lo.s16 	%rs145, %rs144, 27;
	shr.u16 	%rs146, %rs145, 8;
	sub.s16 	%rs147, %rs144, %rs146;
	and.b16  	%rs148, %rs147, 254;
	shr.u16 	%rs149, %rs148, 1;
	add.s16 	%rs150, %rs149, %rs146;
	and.b16  	%rs151, %rs150, 240;
	shr.u16 	%rs152, %rs151, 4;
	cvt.u32.u16 	%r101, %rs152;
	or.b32  	%r102, %r72, %r101;
	setp.eq.s32 	%p41, %r102, 0;
	add.s16 	%rs153, %rs16, 7;
	mul.hi.u16 	%rs154, %rs153, 2260;
	mul.lo.s16 	%rs155, %rs154, 29;
	sub.s16 	%rs156, %rs153, %rs155;
	setp.eq.s16 	%p42, %rs156, 0;
	cvt.u32.u16 	%r103, %rs156;
	add.s16 	%rs158, %rs16, 674;
	mul.hi.u16 	%rs159, %rs158, 452;
	mul.lo.s16 	%rs160, %rs159, 784;
	cvt.u32.u16 	%r104, %rs160;
	mul.wide.u16 	%r105, %rs152, 28;
	add.s32 	%r106, %r75, %r103;
	add.s32 	%r107, %r106, %r104;
	add.s32 	%r13, %r107, %r105;
	add.s16 	%rs161, %rs16, 95;
	mul.hi.u16 	%rs162, %rs161, 452;
	mul.lo.s16 	%rs163, %rs162, 145;
	sub.s16 	%rs164, %rs161, %rs163;
	mul.lo.s16 	%rs165, %rs164, 27;
	shr.u16 	%rs166, %rs165, 8;
	sub.s16 	%rs167, %rs164, %rs166;
	and.b16  	%rs168, %rs167, 254;
	shr.u16 	%rs169, %rs168, 1;
	add.s16 	%rs170, %rs169, %rs166;
	and.b16  	%rs171, %rs170, 240;
	shr.u16 	%rs172, %rs171, 4;
	cvt.u32.u16 	%r108, %rs172;
	or.b32  	%r109, %r72, %r108;
	setp.eq.s32 	%p43, %r109, 0;
	add.s16 	%rs173, %rs16, 8;
	mul.hi.u16 	%rs174, %rs173, 2260;
	mul.lo.s16 	%rs175, %rs174, 29;
	sub.s16 	%rs176, %rs173, %rs175;
	setp.eq.s16 	%p44, %rs176, 0;
	cvt.u32.u16 	%r110, %rs176;
	add.s16 	%rs178, %rs16, 675;
	mul.hi.u16 	%rs179, %rs178, 452;
	mul.lo.s16 	%rs180, %rs179, 784;
	cvt.u32.u16 	%r111, %rs180;
	mul.wide.u16 	%r112, %rs172, 28;
	add.s32 	%r113, %r75, %r110;
	add.s32 	%r114, %r113, %r111;
	add.s32 	%r14, %r114, %r112;
	add.s16 	%rs181, %rs16, 96;
	mul.hi.u16 	%rs182, %rs181, 452;
	mul.lo.s16 	%rs183, %rs182, 145;
	sub.s16 	%rs184, %rs181, %rs183;
	mul.lo.s16 	%rs185, %rs184, 27;
	shr.u16 	%rs186, %rs185, 8;
	sub.s16 	%rs187, %rs184, %rs186;
	and.b16  	%rs188, %rs187, 254;
	shr.u16 	%rs189, %rs188, 1;
	add.s16 	%rs190, %rs189, %rs186;
	and.b16  	%rs191, %rs190, 240;
	shr.u16 	%rs192, %rs191, 4;
	cvt.u32.u16 	%r115, %rs192;
	or.b32  	%r116, %r72, %r115;
	setp.eq.s32 	%p45, %r116, 0;
	add.s16 	%rs193, %rs16, 9;
	mul.hi.u16 	%rs194, %rs193, 2260;
	mul.lo.s16 	%rs195, %rs194, 29;
	sub.s16 	%rs196, %rs193, %rs195;
	setp.eq.s16 	%p46, %rs196, 0;
	cvt.u32.u16 	%r117, %rs196;
	add.s16 	%rs198, %rs16, 676;
	mul.hi.u16 	%rs199, %rs198, 452;
	mul.lo.s16 	%rs200, %rs199, 784;
	cvt.u32.u16 	%r118, %rs200;
	mul.wide.u16 	%r119, %rs192, 28;
	add.s32 	%r120, %r75, %r117;
	add.s32 	%r121, %r120, %r118;
	add.s32 	%r15, %r121, %r119;
	add.s16 	%rs201, %rs16, 97;
	mul.hi.u16 	%rs202, %rs201, 452;
	mul.lo.s16 	%rs203, %rs202, 145;
	sub.s16 	%rs204, %rs201, %rs203;
	mul.lo.s16 	%rs205, %rs204, 27;
	shr.u16 	%rs206, %rs205, 8;
	sub.s16 	%rs207, %rs204, %rs206;
	and.b16  	%rs208, %rs207, 254;
	shr.u16 	%rs209, %rs208, 1;
	add.s16 	%rs210, %rs209, %rs206;
	and.b16  	%rs211, %rs210, 240;
	shr.u16 	%rs212, %rs211, 4;
	cvt.u32.u16 	%r122, %rs212;
	or.b32  	%r123, %r72, %r122;
	setp.eq.s32 	%p47, %r123, 0;
	add.s16 	%rs213, %rs16, 10;
	mul.hi.u16 	%rs214, %rs213, 2260;
	mul.lo.s16 	%rs215, %rs214, 29;
	sub.s16 	%rs216, %rs213, %rs215;
	setp.eq.s16 	%p48, %rs216, 0;
	cvt.u32.u16 	%r124, %rs216;
	add.s16 	%rs218, %rs16, 677;
	mul.hi.u16 	%rs219, %rs218, 452;
	mul.lo.s16 	%rs220, %rs219, 784;
	cvt.u32.u16 	%r125, %rs220;
	mul.wide.u16 	%r126, %rs212, 28;
	add.s32 	%r127, %r75, %r124;
	add.s32 	%r128, %r127, %r125;
	add.s32 	%r16, %r128, %r126;
	add.s16 	%rs221, %rs16, 39;
	mul.hi.u16 	%rs222, %rs221, 452;
	mul.lo.s16 	%rs223, %rs222, 145;
	sub.s16 	%rs224, %rs221, %rs223;
	mul.lo.s16 	%rs225, %rs224, 27;
	shr.u16 	%rs226, %rs225, 8;
	sub.s16 	%rs227, %rs224, %rs226;
	and.b16  	%rs228, %rs227, 254;
	shr.u16 	%rs229, %rs228, 1;
	add.s16 	%rs230, %rs229, %rs226;
	and.b16  	%rs231, %rs230, 240;
	shr.u16 	%rs232, %rs231, 4;
	cvt.u32.u16 	%r129, %rs232;
	or.b32  	%r130, %r72, %r129;
	setp.eq.s32 	%p49, %r130, 0;
	add.s16 	%rs233, %rs16, 1344;
	mul.hi.u16 	%rs234, %rs233, 452;
	mul.lo.s16 	%rs235, %rs234, 784;
	cvt.u32.u16 	%r131, %rs235;
	mul.wide.u16 	%r132, %rs232, 28;
	add.s32 	%r133, %r127, %r131;
	add.s32 	%r17, %r133, %r132;
	add.s16 	%rs236, %rs16, 40;
	mul.hi.u16 	%rs237, %rs236, 452;
	mul.lo.s16 	%rs238, %rs237, 145;
	sub.s16 	%rs239, %rs236, %rs238;
	mul.lo.s16 	%rs240, %rs239, 27;
	shr.u16 	%rs241, %rs240, 8;
	sub.s16 	%rs242, %rs239, %rs241;
	and.b16  	%rs243, %rs242, 254;
	shr.u16 	%rs244, %rs243, 1;
	add.s16 	%rs245, %rs244, %rs241;
	and.b16  	%rs246, %rs245, 240;
	shr.u16 	%rs247, %rs246, 4;
	cvt.u32.u16 	%r134, %rs247;
	or.b32  	%r135, %r72, %r134;
	setp.eq.s32 	%p50, %r135, 0;
	add.s16 	%rs248, %rs16, 11;
	mul.hi.u16 	%rs249, %rs248, 2260;
	mul.lo.s16 	%rs250, %rs249, 29;
	sub.s16 	%rs251, %rs248, %rs250;
	setp.eq.s16 	%p51, %rs251, 0;
	cvt.u32.u16 	%r136, %rs251;
	add.s16 	%rs253, %rs16, 1345;
	mul.hi.u16 	%rs254, %rs253, 452;
	mul.lo.s16 	%rs255, %rs254, 784;
	cvt.u32.u16 	%r137, %rs255;
	mul.wide.u16 	%r138, %rs247, 28;
	add.s32 	%r139, %r75, %r136;
	add.s32 	%r140, %r139, %r137;
	add.s32 	%r18, %r140, %r138;
	add.s16 	%rs256, %rs16, 41;
	mul.hi.u16 	%rs257, %rs256, 452;
	mul.lo.s16 	%rs258, %rs257, 145;
	sub.s16 	%rs259, %rs256, %rs258;
	mul.lo.s16 	%rs260, %rs259, 27;
	shr.u16 	%rs261, %rs260, 8;
	sub.s16 	%rs262, %rs259, %rs261;
	and.b16  	%rs263, %rs262, 254;
	shr.u16 	%rs264, %rs263, 1;
	add.s16 	%rs265, %rs264, %rs261;
	and.b16  	%rs266, %rs265, 240;
	shr.u16 	%rs267, %rs266, 4;
	cvt.u32.u16 	%r141, %rs267;
	or.b32  	%r142, %r72, %r141;
	setp.eq.s32 	%p52, %r142, 0;
	add.s16 	%rs268, %rs16, 12;
	mul.hi.u16 	%rs269, %rs268, 2260;
	mul.lo.s16 	%rs270, %rs269, 29;
	sub.s16 	%rs271, %rs268, %rs270;
	setp.eq.s16 	%p53, %rs271, 0;
	cvt.u32.u16 	%r143, %rs271;
	add.s16 	%rs273, %rs16, 1346;
	mul.hi.u16 	%rs274, %rs273, 452;
	mul.lo.s16 	%rs275, %rs274, 784;
	cvt.u32.u16 	%r144, %rs275;
	mul.wide.u16 	%r145, %rs267, 28;
	add.s32 	%r146, %r75, %r143;
	add.s32 	%r147, %r146, %r144;
	add.s32 	%r19, %r147, %r145;
	add.s16 	%rs276, %rs16, 42;
	mul.hi.u16 	%rs277, %rs276, 452;
	mul.lo.s16 	%rs278, %rs277, 145;
	sub.s16 	%rs279, %rs276, %rs278;
	mul.lo.s16 	%rs280, %rs279, 27;
	shr.u16 	%rs281, %rs280, 8;
	sub.s16 	%rs282, %rs279, %rs281;
	and.b16  	%rs283, %rs282, 254;
	shr.u16 	%rs284, %rs283, 1;
	add.s16 	%rs285, %rs284, %rs281;
	and.b16  	%rs286, %rs285, 240;
	shr.u16 	%rs287, %rs286, 4;
	cvt.u32.u16 	%r148, %rs287;
	or.b32  	%r149, %r72, %r148;
	setp.eq.s32 	%p54, %r149, 0;
	add.s16 	%rs288, %rs16, 13;
	mul.hi.u16 	%rs289, %rs288, 2260;
	mul.lo.s16 	%rs290, %rs289, 29;
	sub.s16 	%rs291, %rs288, %rs290;
	setp.eq.s16 	%p55, %rs291, 0;
	cvt.u32.u16 	%r150, %rs291;
	add.s16 	%rs293, %rs16, 1347;
	mul.hi.u16 	%rs294, %rs293, 452;
	mul.lo.s16 	%rs295, %rs294, 784;
	cvt.u32.u16 	%r151, %rs295;
	mul.wide.u16 	%r152, %rs287, 28;
	add.s32 	%r153, %r75, %r150;
	add.s32 	%r154, %r153, %r151;
	add.s32 	%r20, %r154, %r152;
	add.s16 	%rs296, %rs16, 43;
	mul.hi.u16 	%rs297, %rs296, 452;
	mul.lo.s16 	%rs298, %rs297, 145;
	sub.s16 	%rs299, %rs296, %rs298;
	mul.lo.s16 	%rs300, %rs299, 27;
	shr.u16 	%rs301, %rs300, 8;
	sub.s16 	%rs302, %rs299, %rs301;
	and.b16  	%rs303, %rs302, 254;
	shr.u16 	%rs304, %rs303, 1;
	add.s16 	%rs305, %rs304, %rs301;
	and.b16  	%rs306, %rs305, 240;
	shr.u16 	%rs307, %rs306, 4;
	cvt.u32.u16 	%r155, %rs307;
	or.b32  	%r156, %r72, %r155;
	setp.eq.s32 	%p56, %r156, 0;
	add.s16 	%rs308, %rs16, 14;
	mul.hi.u16 	%rs309, %rs308, 2260;
	mul.lo.s16 	%rs310, %rs309, 29;
	sub.s16 	%rs311, %rs308, %rs310;
	setp.eq.s16 	%p57, %rs311, 0;
	cvt.u32.u16 	%r157, %rs311;
	add.s16 	%rs313, %rs16, 1348;
	mul.hi.u16 	%rs314, %rs313, 452;
	mul.lo.s16 	%rs315, %rs314, 784;
	cvt.u32.u16 	%r158, %rs315;
	mul.wide.u16 	%r159, %rs307, 28;
	add.s32 	%r160, %r75, %r157;
	add.s32 	%r161, %r160, %r158;
	add.s32 	%r21, %r161, %r159;
	add.s16 	%rs316, %rs16, 44;
	mul.hi.u16 	%rs317, %rs316, 452;
	mul.lo.s16 	%rs318, %rs317, 145;
	sub.s16 	%rs319, %rs316, %rs318;
	mul.lo.s16 	%rs320, %rs319, 27;
	shr.u16 	%rs321, %rs320, 8;
	sub.s16 	%rs322, %rs319, %rs321;
	and.b16  	%rs323, %rs322, 254;
	shr.u16 	%rs324, %rs323, 1;
	add.s16 	%rs325, %rs324, %rs321;
	and.b16  	%rs326, %rs325, 240;
	shr.u16 	%rs327, %rs326, 4;
	cvt.u32.u16 	%r162, %rs327;
	or.b32  	%r163, %r72, %r162;
	setp.eq.s32 	%p58, %r163, 0;
	add.s16 	%rs328, %rs16, 15;
	mul.hi.u16 	%rs329, %rs328, 2260;
	mul.lo.s16 	%rs330, %rs329, 29;
	sub.s16 	%rs331, %rs328, %rs330;
	setp.eq.s16 	%p59, %rs331, 0;
	cvt.u32.u16 	%r164, %rs331;
	add.s16 	%rs333, %rs16, 1349;
	mul.hi.u16 	%rs334, %rs333, 452;
	mul.lo.s16 	%rs335, %rs334, 784;
	cvt.u32.u16 	%r165, %rs335;
	mul.wide.u16 	%r166, %rs327, 28;
	add.s32 	%r167, %r75, %r164;
	add.s32 	%r168, %r167, %r165;
	add.s32 	%r22, %r168, %r166;
	add.s16 	%rs336, %rs16, 131;
	mul.hi.u16 	%rs337, %rs336, 452;
	mul.lo.s16 	%rs338, %rs337, 145;
	sub.s16 	%rs339, %rs336, %rs338;
	mul.lo.s16 	%rs340, %rs339, 27;
	shr.u16 	%rs341, %rs340, 8;
	sub.s16 	%rs342, %rs339, %rs341;
	and.b16  	%rs343, %rs342, 254;
	shr.u16 	%rs344, %rs343, 1;
	add.s16 	%rs345, %rs344, %rs341;
	and.b16  	%rs346, %rs345, 240;
	shr.u16 	%rs347, %rs346, 4;
	cvt.u32.u16 	%r169, %rs347;
	or.b32  	%r170, %r72, %r169;
	setp.eq.s32 	%p60, %r170, 0;
	add.s16 	%rs348, %rs16, 2016;
	mul.hi.u16 	%rs349, %rs348, 452;
	mul.lo.s16 	%rs350, %rs349, 784;
	cvt.u32.u16 	%r171, %rs350;
	mul.wide.u16 	%r172, %rs347, 28;
	add.s32 	%r173, %r167, %r171;
	add.s32 	%r23, %r173, %r172;
	add.s16 	%rs351, %rs16, 132;
	mul.hi.u16 	%rs352, %rs351, 452;
	mul.lo.s16 	%rs353, %rs352, 145;
	sub.s16 	%rs354, %rs351, %rs353;
	mul.lo.s16 	%rs355, %rs354, 27;
	shr.u16 	%rs356, %rs355, 8;
	sub.s16 	%rs357, %rs354, %rs356;
	and.b16  	%rs358, %rs357, 254;
	shr.u16 	%rs359, %rs358, 1;
	add.s16 	%rs360, %rs359, %rs356;
	and.b16  	%rs361, %rs360, 240;
	shr.u16 	%rs362, %rs361, 4;
	cvt.u32.u16 	%r174, %rs362;
	or.b32  	%r175, %r72, %r174;
	setp.eq.s32 	%p61, %r175, 0;
	add.s16 	%rs363, %rs16, 16;
	mul.hi.u16 	%rs364, %rs363, 2260;
	mul.lo.s16 	%rs365, %rs364, 29;
	sub.s16 	%rs366, %rs363, %rs365;
	setp.eq.s16 	%p62, %rs366, 0;
	cvt.u32.u16 	%r176, %rs366;
	add.s16 	%rs368, %rs16, 2017;
	mul.hi.u16 	%rs369, %rs368, 452;
	mul.lo.s16 	%rs370, %rs369, 784;
	cvt.u32.u16 	%r177, %rs370;
	mul.wide.u16 	%r178, %rs362, 28;
	add.s32 	%r179, %r75, %r176;
	add.s32 	%r180, %r179, %r177;
	add.s32 	%r24, %r180, %r178;
	add.s16 	%rs371, %rs16, 133;
	mul.hi.u16 	%rs372, %rs371, 452;
	mul.lo.s16 	%rs373, %rs372, 145;
	sub.s16 	%rs374, %rs371, %rs373;
	mul.lo.s16 	%rs375, %rs374, 27;
	shr.u16 	%rs376, %rs375, 8;
	sub.s16 	%rs377, %rs374, %rs376;
	and.b16  	%rs378, %rs377, 254;
	shr.u16 	%rs379, %rs378, 1;
	add.s16 	%rs380, %rs379, %rs376;
	and.b16  	%rs381, %rs380, 240;
	shr.u16 	%rs382, %rs381, 4;
	cvt.u32.u16 	%r181, %rs382;
	or.b32  	%r182, %r72, %r181;
	setp.eq.s32 	%p63, %r182, 0;
	add.s16 	%rs383, %rs16, 17;
	mul.hi.u16 	%rs384, %rs383, 2260;
	mul.lo.s16 	%rs385, %rs384, 29;
	sub.s16 	%rs386, %rs383, %rs385;
	setp.eq.s16 	%p64, %rs386, 0;
	cvt.u32.u16 	%r183, %rs386;
	add.s16 	%rs388, %rs16, 2018;
	mul.hi.u16 	%rs389, %rs388, 452;
	mul.lo.s16 	%rs390, %rs389, 784;
	cvt.u32.u16 	%r184, %rs390;
	mul.wide.u16 	%r185, %rs382, 28;
	add.s32 	%r186, %r75, %r183;
	add.s32 	%r187, %r186, %r184;
	add.s32 	%r25, %r187, %r185;
	add.s16 	%rs391, %rs16, 134;
	mul.hi.u16 	%rs392, %rs391, 452;
	mul.lo.s16 	%rs393, %rs392, 145;
	sub.s16 	%rs394, %rs391, %rs393;
	mul.lo.s16 	%rs395, %rs394, 27;
	shr.u16 	%rs396, %rs395, 8;
	sub.s16 	%rs397, %rs394, %rs396;
	and.b16  	%rs398, %rs397, 254;
	shr.u16 	%rs399, %rs398, 1;
	add.s16 	%rs400, %rs399, %rs396;
	and.b16  	%rs401, %rs400, 240;
	shr.u16 	%rs402, %rs401, 4;
	cvt.u32.u16 	%r188, %rs402;
	or.b32  	%r189, %r72, %r188;
	setp.eq.s32 	%p65, %r189, 0;
	add.s16 	%rs403, %rs16, 18;
	mul.hi.u16 	%rs404, %rs403, 2260;
	mul.lo.s16 	%rs405, %rs404, 29;
	sub.s16 	%rs406, %rs403, %rs405;
	setp.eq.s16 	%p66, %rs406, 0;
	cvt.u32.u16 	%r190, %rs406;
	add.s16 	%rs408, %rs16, 2019;
	mul.hi.u16 	%rs409, %rs408, 452;
	mul.lo.s16 	%rs410, %rs409, 784;
	cvt.u32.u16 	%r191, %rs410;
	mul.wide.u16 	%r192, %rs402, 28;
	add.s32 	%r193, %r75, %r190;
	add.s32 	%r194, %r193, %r191;
	add.s32 	%r26, %r194, %r192;
	add.s16 	%rs411, %rs16, 135;
	mul.hi.u16 	%rs412, %rs411, 452;
	mul.lo.s16 	%rs413, %rs412, 145;
	sub.s16 	%rs414, %rs411, %rs413;
	mul.lo.s16 	%rs415, %rs414, 27;
	shr.u16 	%rs416, %rs415, 8;
	sub.s16 	%rs417, %rs414, %rs416;
	and.b16  	%rs418, %rs417, 254;
	shr.u16 	%rs419, %rs418, 1;
	add.s16 	%rs420, %rs419, %rs416;
	and.b16  	%rs421, %rs420, 240;
	shr.u16 	%rs422, %rs421, 4;
	cvt.u32.u16 	%r195, %rs422;
	or.b32  	%r196, %r72, %r195;
	setp.eq.s32 	%p67, %r196, 0;
	add.s16 	%rs423, %rs16, 19;
	mul.hi.u16 	%rs424, %rs423, 2260;
	mul.lo.s16 	%rs425, %rs424, 29;
	sub.s16 	%rs426, %rs423, %rs425;
	setp.eq.s16 	%p68, %rs426, 0;
	cvt.u32.u16 	%r197, %rs426;
	add.s16 	%rs428, %rs16, 2020;
	mul.hi.u16 	%rs429, %rs428, 452;
	mul.lo.s16 	%rs430, %rs429, 784;
	cvt.u32.u16 	%r198, %rs430;
	mul.wide.u16 	%r199, %rs422, 28;
	add.s32 	%r200, %r75, %r197;
	add.s32 	%r201, %r200, %r198;
	add.s32 	%r27, %r201, %r199;
	add.s16 	%rs431, %rs16, 136;
	mul.hi.u16 	%rs432, %rs431, 452;
	mul.lo.s16 	%rs433, %rs432, 145;
	sub.s16 	%rs434, %rs431, %rs433;
	mul.lo.s16 	%rs435, %rs434, 27;
	shr.u16 	%rs436, %rs435, 8;
	sub.s16 	%rs437, %rs434, %rs436;
	and.b16  	%rs438, %rs437, 254;
	shr.u16 	%rs439, %rs438, 1;
	add.s16 	%rs440, %rs439, %rs436;
	and.b16  	%rs441, %rs440, 240;
	shr.u16 	%rs442, %rs441, 4;
	cvt.u32.u16 	%r202, %rs442;
	or.b32  	%r203, %r72, %r202;
	setp.eq.s32 	%p69, %r203, 0;
	add.s16 	%rs443, %rs16, 20;
	mul.hi.u16 	%rs444, %rs443, 2260;
	mul.lo.s16 	%rs445, %rs444, 29;
	sub.s16 	%rs446, %rs443, %rs445;
	setp.eq.s16 	%p70, %rs446, 0;
	cvt.u32.u16 	%r204, %rs446;
	add.s16 	%rs448, %rs16, 2021;
	mul.hi.u16 	%rs449, %rs448, 452;
	mul.lo.s16 	%rs450, %rs449, 784;
	cvt.u32.u16 	%r205, %rs450;
	mul.wide.u16 	%r206, %rs442, 28;
	add.s32 	%r207, %r75, %r204;
	add.s32 	%r208, %r207, %r205;
	add.s32 	%r28, %r208, %r206;
	mul.lo.s32 	%r209, %r29, 36864;
	mad.lo.s16 	%rs451, %rs15, 57, 6384;
	shr.u16 	%rs452, %rs451, 12;
	mul.wide.u16 	%r210, %rs452, 1152;
	or.b32  	%r30, %r210, %r209;
	shl.b16 	%rs453, %rs15, 1;
	add.s16 	%rs454, %rs453, 80;
	mul.hi.u16 	%rs455, %rs454, 456;
	mul.lo.s16 	%rs456, %rs455, 144;
	sub.s16 	%rs457, %rs454, %rs456;
	cvt.u32.u16 	%r31, %rs457;
	add.s16 	%rs458, %rs453, 81;
	mul.hi.u16 	%rs459, %rs458, 456;
	mul.lo.s16 	%rs460, %rs459, 144;
	sub.s16 	%rs461, %rs458, %rs460;
	cvt.u32.u16 	%r32, %rs461;
	add.s16 	%rs462, %rs15, 224;
	mul.hi.u16 	%rs463, %rs462, 911;
	mul.lo.s16 	%rs464, %rs463, 1152;
	cvt.u32.u16 	%r211, %rs464;
	add.s32 	%r33, %r209, %r211;
	add.s16 	%rs465, %rs15, 336;
	mul.hi.u16 	%rs466, %rs465, 911;
	mul.lo.s16 	%rs467, %rs466, 1152;
	cvt.u32.u16 	%r212, %rs467;
	add.s32 	%r34, %r209, %r212;
	add.s16 	%rs468, %rs453, 96;
	mul.hi.u16 	%rs469, %rs468, 456;
	mul.lo.s16 	%rs470, %rs469, 144;
	sub.s16 	%rs471, %rs468, %rs470;
	cvt.u32.u16 	%r35, %rs471;
	add.s16 	%rs472, %rs453, 97;
	mul.hi.u16 	%rs473, %rs472, 456;
	mul.lo.s16 	%rs474, %rs473, 144;
	sub.s16 	%rs475, %rs472, %rs474;
	cvt.u32.u16 	%r36, %rs475;
	add.s16 	%rs476, %rs15, 448;
	mul.hi.u16 	%rs477, %rs476, 911;
	mul.lo.s16 	%rs478, %rs477, 1152;
	cvt.u32.u16 	%r213, %rs478;
	add.s32 	%r37, %r209, %r213;
	add.s16 	%rs479, %rs15, 560;
	mul.hi.u16 	%rs480, %rs479, 911;
	mul.lo.s16 	%rs481, %rs480, 1152;
	cvt.u32.u16 	%r214, %rs481;
	add.s32 	%r38, %r209, %r214;
	add.s16 	%rs482, %rs453, 112;
	mul.hi.u16 	%rs483, %rs482, 456;
	mul.lo.s16 	%rs484, %rs483, 144;
	sub.s16 	%rs485, %rs482, %rs484;
	cvt.u32.u16 	%r39, %rs485;
	add.s16 	%rs486, %rs453, 113;
	mul.hi.u16 	%rs487, %rs486, 456;
	mul.lo.s16 	%rs488, %rs487, 144;
	sub.s16 	%rs489, %rs486, %rs488;
	cvt.u32.u16 	%r40, %rs489;
	add.s16 	%rs490, %rs15, 672;
	mul.hi.u16 	%rs491, %rs490, 911;
	mul.lo.s16 	%rs492, %rs491, 1152;
	cvt.u32.u16 	%r215, %rs492;
	add.s32 	%r41, %r209, %r215;
	add.s16 	%rs493, %rs15, 784;
	mul.hi.u16 	%rs494, %rs493, 911;
	mul.lo.s16 	%rs495, %rs494, 1152;
	cvt.u32.u16 	%r216, %rs495;
	add.s32 	%r42, %r209, %r216;
	add.s16 	%rs496, %rs453, 128;
	mul.hi.u16 	%rs497, %rs496, 456;
	mul.lo.s16 	%rs498, %rs497, 144;
	sub.s16 	%rs499, %rs496, %rs498;
	cvt.u32.u16 	%r43, %rs499;
	add.s16 	%rs500, %rs453, 129;
	mul.hi.u16 	%rs501, %rs500, 456;
	mul.lo.s16 	%rs502, %rs501, 144;
	sub.s16 	%rs503, %rs500, %rs502;
	cvt.u32.u16 	%r44, %rs503;
	or.b16  	%rs504, %rs15, 896;
	mul.hi.u16 	%rs505, %rs504, 911;
	mul.lo.s16 	%rs506, %rs505, 1152;
	cvt.u32.u16 	%r217, %rs506;
	add.s32 	%r45, %r209, %r217;
	add.s16 	%rs507, %rs15, 1120;
	mul.hi.u16 	%rs508, %rs507, 1821;
	shr.u16 	%rs509, %rs508, 1;
	mul.lo.s16 	%rs510, %rs509, 1152;
	cvt.u32.u16 	%r218, %rs510;
	add.s32 	%r46, %r209, %r218;
	add.s16 	%rs511, %rs15, 1232;
	mul.hi.u16 	%rs512, %rs511, 1821;
	shr.u16 	%rs513, %rs512, 1;
	mul.lo.s16 	%rs514, %rs513, 1152;
	cvt.u32.u16 	%r219, %rs514;
	add.s32 	%r47, %r209, %r219;
	add.s16 	%rs515, %rs15, 1344;
	mul.hi.u16 	%rs516, %rs515, 1821;
	shr.u16 	%rs517, %rs516, 1;
	mul.lo.s16 	%rs518, %rs517, 1152;
	cvt.u32.u16 	%r220, %rs518;
	add.s32 	%r48, %r209, %r220;
	add.s16 	%rs519, %rs15, 1456;
	mul.hi.u16 	%rs520, %rs519, 1821;
	shr.u16 	%rs521, %rs520, 1;
	mul.lo.s16 	%rs522, %rs521, 1152;
	cvt.u32.u16 	%r221, %rs522;
	add.s32 	%r49, %r209, %r221;
	add.s16 	%rs523, %rs15, 1568;
	mul.hi.u16 	%rs524, %rs523, 1821;
	shr.u16 	%rs525, %rs524, 1;
	mul.lo.s16 	%rs526, %rs525, 1152;
	cvt.u32.u16 	%r222, %rs526;
	add.s32 	%r50, %r209, %r222;
	add.s16 	%rs527, %rs15, 1680;
	mul.hi.u16 	%rs528, %rs527, 1821;
	shr.u16 	%rs529, %rs528, 1;
	mul.lo.s16 	%rs530, %rs529, 1152;
	cvt.u32.u16 	%r223, %rs530;
	add.s32 	%r51, %r209, %r223;
	or.b16  	%rs531, %rs15, 1792;
	mul.hi.u16 	%rs532, %rs531, 1821;
	shr.u16 	%rs533, %rs532, 1;
	mul.lo.s16 	%rs534, %rs533, 1152;
	cvt.u32.u16 	%r224, %rs534;
	add.s32 	%r52, %r209, %r224;
	add.s16 	%rs535, %rs15, 1904;
	mul.hi.u16 	%rs536, %rs535, 1821;
	shr.u16 	%rs537, %rs536, 1;
	mul.lo.s16 	%rs538, %rs537, 1152;
	cvt.u32.u16 	%r225, %rs538;
	add.s32 	%r53, %r209, %r225;
	add.s16 	%rs539, %rs15, 2128;
	mul.hi.u16 	%rs540, %rs539, 3641;
	shr.u16 	%rs541, %rs540, 2;
	mul.lo.s16 	%rs542, %rs541, 1152;
	cvt.u32.u16 	%r226, %rs542;
	add.s32 	%r54, %r209, %r226;
	add.s16 	%rs543, %rs15, 2240;
	mul.hi.u16 	%rs544, %rs543, 3641;
	shr.u16 	%rs545, %rs544, 2;
	mul.lo.s16 	%rs13, %rs545, 1152;
	mul.lo.s16 	%rs546, %rs15, 147;
	shr.u16 	%rs547, %rs546, 11;
	mul.lo.s16 	%rs548, %rs547, 14;
	sub.s16 	%rs14, %rs15, %rs548;
	shl.b16 	%rs549, %rs14, 1;
	cvt.u32.u16 	%r55, %rs547;
	or.pred  	%p1, %p26, %p27;
	or.pred  	%p2, %p28, %p29;
	or.pred  	%p3, %p30, %p31;
	or.pred  	%p4, %p32, %p33;
	or.pred  	%p5, %p34, %p35;
	or.pred  	%p6, %p36, %p37;
	or.pred  	%p7, %p38, %p37;
	or.pred  	%p8, %p39, %p40;
	or.pred  	%p9, %p41, %p42;
	or.pred  	%p10, %p43, %p44;
	or.pred  	%p11, %p45, %p46;
	or.pred  	%p12, %p47, %p48;
	or.pred  	%p13, %p49, %p48;
	or.pred  	%p14, %p50, %p51;
	or.pred  	%p15, %p52, %p53;
	or.pred  	%p16, %p54, %p55;
	or.pred  	%p17, %p56, %p57;
	or.pred  	%p18, %p58, %p59;
	or.pred  	%p19, %p60, %p59;
	or.pred  	%p20, %p61, %p62;
	or.pred  	%p21, %p63, %p64;
	or.pred  	%p22, %p65, %p66;
	or.pred  	%p23, %p67, %p68;
	or.pred  	%p24, %p69, %p70;
	mul.wide.u16 	%r227, %rs547, 576;
	mov.u32 	%r228, _ZZ10candidate0E13kernel_shared;
	add.s32 	%r56, %r228, %r227;
	and.b16  	%rs550, %rs549, 254;
	mul.wide.u16 	%r229, %rs550, 4;
	add.s32 	%r230, %r229, %r76;
	add.s32 	%r57, %r230, 236;
	mov.f32 	%f303, 0f00000000;
	mov.b32 	%r349, 0;
	cvt.u64.u16 	%rd179, %rs13;
	cvt.u64.u32 	%rd62, %r10;
	cvt.u64.u16 	%rd63, %rs12;
	mov.f32 	%f304, %f303;
	mov.f32 	%f305, %f303;
	mov.f32 	%f306, %f303;
	mov.f32 	%f307, %f303;
	mov.f32 	%f308, %f303;
	mov.f32 	%f309, %f303;
	mov.f32 	%f310, %f303;
$L__BB0_1:
	bar.sync 	0;
	mov.f32 	%f271, 0f00000000;
	@%p1 bra 	$L__BB0_3;
	mul.lo.s32 	%r231, %r349, 12544;
	cvt.u64.u32 	%rd6, %r231;
	cvt.u64.u32 	%rd7, %r4;
	cvt.u64.u16 	%rd8, %rs2;
	cvt.u64.u16 	%rd9, %rs30;
	cvt.u64.u32 	%rd10, %r3;
	add.s64 	%rd11, %rd10, %rd9;
	add.s64 	%rd12, %rd11, %rd8;
	add.s64 	%rd13, %rd12, %rd7;
	add.s64 	%rd14, %rd13, %rd6;
	shl.b64 	%rd15, %rd14, 2;
	add.s64 	%rd16, %rd2, %rd15;
	ld.global.nc.f32 	%f271, [%rd16+-116];
$L__BB0_3:
	st.shared.f32 	[%r5], %f271;
	mov.f32 	%f272, 0f00000000;
	@%p2 bra 	$L__BB0_5;
	mul.lo.s32 	%r232, %r349, 12544;
	cvt.u64.u32 	%rd17, %r232;
	cvt.u64.u32 	%rd18, %r6;
	cvt.u64.u16 	%rd19, %rs4;
	cvt.u64.u16 	%rd20, %rs45;
	cvt.u64.u32 	%rd21, %r3;
	add.s64 	%rd22, %rd21, %rd20;
	add.s64 	%rd23, %rd22, %rd19;
	add.s64 	%rd24, %rd23, %rd18;
	add.s64 	%rd25, %rd24, %rd17;
	shl.b64 	%rd26, %rd25, 2;
	add.s64 	%rd27, %rd2, %rd26;
	ld.global.nc.f32 	%f272, [%rd27+-116];
$L__BB0_5:
	st.shared.f32 	[%r5+4], %f272;
	mov.f32 	%f273, 0f00000000;
	@%p3 bra 	$L__BB0_7;
	mul.lo.s32 	%r233, %r349, 12544;
	cvt.u64.u32 	%rd28, %r233;
	cvt.u64.u32 	%rd29, %r7;
	cvt.u64.u16 	%rd30, %rs6;
	cvt.u64.u16 	%rd31, %rs60;
	cvt.u64.u32 	%rd32, %r3;
	add.s64 	%rd33, %rd32, %rd31;
	add.s64 	%rd34, %rd33, %rd30;
	add.s64 	%rd35, %rd34, %rd29;
	add.s64 	%rd36, %rd35, %rd28;
	shl.b64 	%rd37, %rd36, 2;
	add.s64 	%rd38, %rd2, %rd37;
	ld.global.nc.f32 	%f273, [%rd38+-116];
$L__BB0_7:
	st.shared.f32 	[%r5+8], %f273;
	mov.f32 	%f274, 0f00000000;
	@%p4 bra 	$L__BB0_9;
	mul.lo.s32 	%r234, %r349, 12544;
	cvt.u64.u32 	%rd39, %r234;
	cvt.u64.u32 	%rd40, %r8;
	cvt.u64.u16 	%rd41, %rs8;
	cvt.u64.u16 	%rd42, %rs75;
	cvt.u64.u32 	%rd43, %r3;
	add.s64 	%rd44, %rd43, %rd42;
	add.s64 	%rd45, %rd44, %rd41;
	add.s64 	%rd46, %rd45, %rd40;
	add.s64 	%rd47, %rd46, %rd39;
	shl.b64 	%rd48, %rd47, 2;
	add.s64 	%rd49, %rd2, %rd48;
	ld.global.nc.f32 	%f274, [%rd49+-116];
$L__BB0_9:
	st.shared.f32 	[%r5+12], %f274;
	mov.f32 	%f275, 0f00000000;
	@%p5 bra 	$L__BB0_11;
	mul.lo.s32 	%r235, %r349, 12544;
	cvt.u64.u32 	%rd50, %r235;
	cvt.u64.u32 	%rd51, %r9;
	cvt.u64.u16 	%rd52, %rs10;
	cvt.u64.u16 	%rd53, %rs90;
	cvt.u64.u32 	%rd54, %r3;
	add.s64 	%rd55, %rd54, %rd53;
	add.s64 	%rd56, %rd55, %rd52;
	add.s64 	%rd57, %rd56, %rd51;
	add.s64 	%rd58, %rd57, %rd50;
	shl.b64 	%rd59, %rd58, 2;
	add.s64 	%rd60, %rd2, %rd59;
	ld.global.nc.f32 	%f275, [%rd60+-116];
$L__BB0_11:
	st.shared.f32 	[%r5+16], %f275;
	mov.f32 	%f276, 0f00000000;
	@%p6 bra 	$L__BB0_13;
	mul.lo.s32 	%r236, %r349, 12544;
	cvt.u64.u32 	%rd61, %r236;
	cvt.u64.u16 	%rd64, %rs105;
	cvt.u64.u32 	%rd65, %r3;
	add.s64 	%rd66, %rd65, %rd64;
	add.s64 	%rd67, %rd66, %rd63;
	add.s64 	%rd68, %rd67, %rd62;
	add.s64 	%rd69, %rd68, %rd61;
	shl.b64 	%rd70, %rd69, 2;
	add.s64 	%rd71, %rd2, %rd70;
	ld.global.nc.f32 	%f276, [%rd71+-116];
$L__BB0_13:
	st.shared.f32 	[%r5+20], %f276;
	mov.f32 	%f277, 0f00000000;
	@%p7 bra 	$L__BB0_15;
	mad.lo.s32 	%r237, %r349, 12544, %r11;
	mul.wide.u32 	%rd72, %r237, 4;
	add.s64 	%rd73, %rd2, %rd72;
	ld.global.nc.f32 	%f277, [%rd73];
$L__BB0_15:
	st.shared.f32 	[%r5+2688], %f277;
	mov.f32 	%f278, 0f00000000;
	@%p8 bra 	$L__BB0_17;
	mad.lo.s32 	%r238, %r349, 12544, %r12;
	mul.wide.u32 	%rd74, %r238, 4;
	add.s64 	%rd75, %rd2, %rd74;
	ld.global.nc.f32 	%f278, [%rd75];
$L__BB0_17:
	st.shared.f32 	[%r5+2692], %f278;
	mov.f32 	%f279, 0f00000000;
	@%p9 bra 	$L__BB0_19;
	mad.lo.s32 	%r239, %r349, 12544, %r13;
	mul.wide.u32 	%rd76, %r239, 4;
	add.s64 	%rd77, %rd2, %rd76;
	ld.global.nc.f32 	%f279, [%rd77];
$L__BB0_19:
	st.shared.f32 	[%r5+2696], %f279;
	mov.f32 	%f280, 0f00000000;
	@%p10 bra 	$L__BB0_21;
	mad.lo.s32 	%r240, %r349, 12544, %r14;
	mul.wide.u32 	%rd78, %r240, 4;
	add.s64 	%rd79, %rd2, %rd78;
	ld.global.nc.f32 	%f280, [%rd79];
$L__BB0_21:
	st.shared.f32 	[%r5+2700], %f280;
	mov.f32 	%f281, 0f00000000;
	@%p11 bra 	$L__BB0_23;
	mad.lo.s32 	%r241, %r349, 12544, %r15;
	mul.wide.u32 	%rd80, %r241, 4;
	add.s64 	%rd81, %rd2, %rd80;
	ld.global.nc.f32 	%f281, [%rd81];
$L__BB0_23:
	st.shared.f32 	[%r5+2704], %f281;
	mov.f32 	%f282, 0f00000000;
	@%p12 bra 	$L__BB0_25;
	mad.lo.s32 	%r242, %r349, 12544, %r16;
	mul.wide.u32 	%rd82, %r242, 4;
	add.s64 	%rd83, %rd2, %rd82;
	ld.global.nc.f32 	%f282, [%rd83];
$L__BB0_25:
	st.shared.f32 	[%r5+2708], %f282;
	mov.f32 	%f283, 0f00000000;
	@%p13 bra 	$L__BB0_27;
	mad.lo.s32 	%r243, %r349, 12544, %r17;
	mul.wide.u32 	%rd84, %r243, 4;
	add.s64 	%rd85, %rd2, %rd84;
	ld.global.nc.f32 	%f283, [%rd85];
$L__BB0_27:
	st.shared.f32 	[%r5+5376], %f283;
	mov.f32 	%f284, 0f00000000;
	@%p14 bra 	$L__BB0_29;
	mad.lo.s32 	%r244, %r349, 12544, %r18;
	mul.wide.u32 	%rd86, %r244, 4;
	add.s64 	%rd87, %rd2, %rd86;
	ld.global.nc.f32 	%f284, [%rd87];
$L__BB0_29:
	st.shared.f32 	[%r5+5380], %f284;
	mov.f32 	%f285, 0f00000000;
	@%p15 bra 	$L__BB0_31;
	mad.lo.s32 	%r245, %r349, 12544, %r19;
	mul.wide.u32 	%rd88, %r245, 4;
	add.s64 	%rd89, %rd2, %rd88;
	ld.global.nc.f32 	%f285, [%rd89];
$L__BB0_31:
	st.shared.f32 	[%r5+5384], %f285;
	mov.f32 	%f286, 0f00000000;
	@%p16 bra 	$L__BB0_33;
	mad.lo.s32 	%r246, %r349, 12544, %r20;
	mul.wide.u32 	%rd90, %r246, 4;
	add.s64 	%rd91, %rd2, %rd90;
	ld.global.nc.f32 	%f286, [%rd91];
$L__BB0_33:
	st.shared.f32 	[%r5+5388], %f286;
	mov.f32 	%f287, 0f00000000;
	@%p17 bra 	$L__BB0_35;
	mad.lo.s32 	%r247, %r349, 12544, %r21;
	mul.wide.u32 	%rd92, %r247, 4;
	add.s64 	%rd93, %rd2, %rd92;
	ld.global.nc.f32 	%f287, [%rd93];
$L__BB0_35:
	st.shared.f32 	[%r5+5392], %f287;
	mov.f32 	%f288, 0f00000000;
	@%p18 bra 	$L__BB0_37;
	mad.lo.s32 	%r248, %r349, 12544, %r22;
	mul.wide.u32 	%rd94, %r248, 4;
	add.s64 	%rd95, %rd2, %rd94;
	ld.global.nc.f32 	%f288, [%rd95];
$L__BB0_37:
	setp.gt.u32 	%p71, %r2, 50;
	st.shared.f32 	[%r5+5396], %f288;
	@%p71 bra 	$L__BB0_52;
	mov.f32 	%f289, 0f00000000;
	@%p19 bra 	$L__BB0_40;
	mad.lo.s32 	%r249, %r349, 12544, %r23;
	mul.wide.u32 	%rd96, %r249, 4;
	add.s64 	%rd97, %rd2, %rd96;
	ld.global.nc.f32 	%f289, [%rd97];
$L__BB0_40:
	st.shared.f32 	[%r5+8064], %f289;
	mov.f32 	%f290, 0f00000000;
	@%p20 bra 	$L__BB0_42;
	mad.lo.s32 	%r250, %r349, 12544, %r24;
	mul.wide.u32 	%rd98, %r250, 4;
	add.s64 	%rd99, %rd2, %rd98;
	ld.global.nc.f32 	%f290, [%rd99];
$L__BB0_42:
	st.shared.f32 	[%r5+8068], %f290;
	mov.f32 	%f291, 0f00000000;
	@%p21 bra 	$L__BB0_44;
	mad.lo.s32 	%r251, %r349, 12544, %r25;
	mul.wide.u32 	%rd100, %r251, 4;
	add.s64 	%rd101, %rd2, %rd100;
	ld.global.nc.f32 	%f291, [%rd101];
$L__BB0_44:
	st.shared.f32 	[%r5+8072], %f291;
	mov.f32 	%f292, 0f00000000;
	@%p22 bra 	$L__BB0_46;
	mad.lo.s32 	%r252, %r349, 12544, %r26;
	mul.wide.u32 	%rd102, %r252, 4;
	add.s64 	%rd103, %rd2, %rd102;
	ld.global.nc.f32 	%f292, [%rd103];
$L__BB0_46:
	setp.eq.s32 	%p72, %r2, 50;
	st.shared.f32 	[%r5+8076], %f292;
	@%p72 bra 	$L__BB0_52;
	mov.f32 	%f293, 0f00000000;
	@%p23 bra 	$L__BB0_49;
	mad.lo.s32 	%r253, %r349, 12544, %r27;
	mul.wide.u32 	%rd104, %r253, 4;
	add.s64 	%rd105, %rd2, %rd104;
	ld.global.nc.f32 	%f293, [%rd105];
$L__BB0_49:
	st.shared.f32 	[%r5+8080], %f293;
	mov.f32 	%f294, 0f00000000;
	@%p24 bra 	$L__BB0_51;
	mad.lo.s32 	%r254, %r349, 12544, %r28;
	mul.wide.u32 	%rd106, %r254, 4;
	add.s64 	%rd107, %rd2, %rd106;
	ld.global.nc.f32 	%f294, [%rd107];
$L__BB0_51:
	st.shared.f32 	[%r5+8084], %f294;
$L__BB0_52:
	setp.gt.u32 	%p73, %r2, 63;
	setp.lt.u32 	%p74, %r2, 64;
	mul.lo.s32 	%r59, %r349, 144;
	setp.gt.u32 	%p75, %r2, 71;
	selp.b32 	%r255, 1152, 0, %p75;
	mul.lo.s32 	%r256, %r29, 36864;
	or.b32  	%r257, %r256, %r255;
	setp.lt.u32 	%p76, %r2, 72;
	shl.b32 	%r258, %r2, 1;
	add.s32 	%r259, %r258, -144;
	selp.b32 	%r260, %r258, %r259, %p76;
	add.s32 	%r261, %r257, %r260;
	add.s32 	%r262, %r261, %r59;
	mul.wide.u32 	%rd108, %r262, 4;
	add.s64 	%rd109, %rd1, %rd108;
	ld.global.nc.f32 	%f106, [%rd109];
	shl.b32 	%r263, %r2, 3;
	mov.u32 	%r264, _ZZ10candidate0E13kernel_shared;
	add.s32 	%r265, %r264, %r263;
	st.shared.f32 	[%r265], %f106;
	ld.global.nc.f32 	%f107, [%rd109+4];
	st.shared.f32 	[%r265+4], %f107;
	add.s32 	%r266, %r30, %r59;
	add.s32 	%r267, %r266, %r31;
	mul.wide.u32 	%rd110, %r267, 4;
	add.s64 	%rd111, %rd1, %rd110;
	ld.global.nc.f32 	%f108, [%rd111];
	st.shared.f32 	[%r265+896], %f108;
	add.s32 	%r268, %r266, %r32;
	mul.wide.u32 	%rd112, %r268, 4;
	add.s64 	%rd113, %rd1, %rd112;
	ld.global.nc.f32 	%f109, [%rd113];
	st.shared.f32 	[%r265+900], %f109;
	add.s32 	%r269, %r33, %r59;
	selp.b32 	%r270, 16, -128, %p74;
	add.s32 	%r271, %r258, %r270;
	add.s32 	%r272, %r269, %r271;
	mul.wide.u32 	%rd114, %r272, 4;
	add.s64 	%rd115, %rd1, %rd114;
	ld.global.nc.f32 	%f110, [%rd115];
	st.shared.f32 	[%r265+1792], %f110;
	selp.b32 	%r273, 17, -127, %p74;
	add.s32 	%r274, %r258, %r273;
	add.s32 	%r275, %r269, %r274;
	mul.wide.u32 	%rd116, %r275, 4;
	add.s64 	%rd117, %rd1, %rd116;
	ld.global.nc.f32 	%f111, [%rd117];
	st.shared.f32 	[%r265+1796], %f111;
	add.s32 	%r276, %r34, %r59;
	add.s32 	%r277, %r276, %r35;
	mul.wide.u32 	%rd118, %r277, 4;
	add.s64 	%rd119, %rd1, %rd118;
	ld.global.nc.f32 	%f112, [%rd119];
	st.shared.f32 	[%r265+2688], %f112;
	add.s32 	%r278, %r276, %r36;
	mul.wide.u32 	%rd120, %r278, 4;
	add.s64 	%rd121, %rd1, %rd120;
	ld.global.nc.f32 	%f113, [%rd121];
	st.shared.f32 	[%r265+2692], %f113;
	add.s32 	%r279, %r37, %r59;
	setp.lt.u32 	%p77, %r2, 56;
	selp.b32 	%r280, 32, -112, %p77;
	add.s32 	%r281, %r280, %r258;
	add.s32 	%r282, %r279, %r281;
	mul.wide.u32 	%rd122, %r282, 4;
	add.s64 	%rd123, %rd1, %rd122;
	ld.global.nc.f32 	%f114, [%rd123];
	st.shared.f32 	[%r265+3584], %f114;
	selp.b32 	%r283, 33, -111, %p77;
	add.s32 	%r284, %r283, %r258;
	add.s32 	%r285, %r279, %r284;
	mul.wide.u32 	%rd124, %r285, 4;
	add.s64 	%rd125, %rd1, %rd124;
	ld.global.nc.f32 	%f115, [%rd125];
	st.shared.f32 	[%r265+3588], %f115;
	add.s32 	%r286, %r38, %r59;
	add.s32 	%r287, %r286, %r39;
	mul.wide.u32 	%rd126, %r287, 4;
	add.s64 	%rd127, %rd1, %rd126;
	ld.global.nc.f32 	%f116, [%rd127];
	st.shared.f32 	[%r265+4480], %f116;
	add.s32 	%r288, %r286, %r40;
	mul.wide.u32 	%rd128, %r288, 4;
	add.s64 	%rd129, %rd1, %rd128;
	ld.global.nc.f32 	%f117, [%rd129];
	st.shared.f32 	[%r265+4484], %f117;
	add.s32 	%r289, %r41, %r59;
	setp.lt.u32 	%p78, %r2, 48;
	selp.b32 	%r290, 48, -96, %p78;
	add.s32 	%r291, %r290, %r258;
	add.s32 	%r292, %r289, %r291;
	mul.wide.u32 	%rd130, %r292, 4;
	add.s64 	%rd131, %rd1, %rd130;
	ld.global.nc.f32 	%f118, [%rd131];
	st.shared.f32 	[%r265+5376], %f118;
	selp.b32 	%r293, 49, -95, %p78;
	add.s32 	%r294, %r293, %r258;
	add.s32 	%r295, %r289, %r294;
	mul.wide.u32 	%rd132, %r295, 4;
	add.s64 	%rd133, %rd1, %rd132;
	ld.global.nc.f32 	%f119, [%rd133];
	st.shared.f32 	[%r265+5380], %f119;
	add.s32 	%r296, %r42, %r59;
	add.s32 	%r297, %r296, %r43;
	mul.wide.u32 	%rd134, %r297, 4;
	add.s64 	%rd135, %rd1, %rd134;
	ld.global.nc.f32 	%f120, [%rd135];
	st.shared.f32 	[%r265+6272], %f120;
	add.s32 	%r298, %r296, %r44;
	mul.wide.u32 	%rd136, %r298, 4;
	add.s64 	%rd137, %rd1, %rd136;
	ld.global.nc.f32 	%f121, [%rd137];
	st.shared.f32 	[%r265+6276], %f121;
	add.s32 	%r299, %r45, %r59;
	setp.lt.u32 	%p79, %r2, 40;
	selp.b32 	%r300, 64, -80, %p79;
	add.s32 	%r301, %r300, %r258;
	add.s32 	%r302, %r299, %r301;
	mul.wide.u32 	%rd138, %r302, 4;
	add.s64 	%rd139, %rd1, %rd138;
	ld.global.nc.f32 	%f122, [%rd139];
	st.shared.f32 	[%r265+7168], %f122;
	selp.b32 	%r303, 65, -79, %p79;
	add.s32 	%r304, %r303, %r258;
	add.s32 	%r305, %r299, %r304;
	mul.wide.u32 	%rd140, %r305, 4;
	add.s64 	%rd141, %rd1, %rd140;
	ld.global.nc.f32 	%f123, [%rd141];
	st.shared.f32 	[%r265+7172], %f123;
	ld.global.nc.f32 	%f124, [%rd109+64512];
	st.shared.f32 	[%r265+8064], %f124;
	ld.global.nc.f32 	%f125, [%rd109+64516];
	st.shared.f32 	[%r265+8068], %f125;
	add.s32 	%r306, %r46, %r59;
	add.s32 	%r307, %r306, %r31;
	mul.wide.u32 	%rd142, %r307, 4;
	add.s64 	%rd143, %rd1, %rd142;
	ld.global.nc.f32 	%f126, [%rd143];
	st.shared.f32 	[%r265+8960], %f126;
	add.s32 	%r308, %r306, %r32;
	mul.wide.u32 	%rd144, %r308, 4;
	add.s64 	%rd145, %rd1, %rd144;
	ld.global.nc.f32 	%f127, [%rd145];
	st.shared.f32 	[%r265+8964], %f127;
	add.s32 	%r309, %r47, %r59;
	add.s32 	%r310, %r309, %r271;
	mul.wide.u32 	%rd146, %r310, 4;
	add.s64 	%rd147, %rd1, %rd146;
	ld.global.nc.f32 	%f128, [%rd147];
	st.shared.f32 	[%r265+9856], %f128;
	add.s32 	%r311, %r309, %r274;
	mul.wide.u32 	%rd148, %r311, 4;
	add.s64 	%rd149, %rd1, %rd148;
	ld.global.nc.f32 	%f129, [%rd149];
	st.shared.f32 	[%r265+9860], %f129;
	add.s32 	%r312, %r48, %r59;
	add.s32 	%r313, %r312, %r35;
	mul.wide.u32 	%rd150, %r313, 4;
	add.s64 	%rd151, %rd1, %rd150;
	ld.global.nc.f32 	%f130, [%rd151];
	st.shared.f32 	[%r265+10752], %f130;
	add.s32 	%r314, %r312, %r36;
	mul.wide.u32 	%rd152, %r314, 4;
	add.s64 	%rd153, %rd1, %rd152;
	ld.global.nc.f32 	%f131, [%rd153];
	st.shared.f32 	[%r265+10756], %f131;
	add.s32 	%r315, %r49, %r59;
	add.s32 	%r316, %r315, %r281;
	mul.wide.u32 	%rd154, %r316, 4;
	add.s64 	%rd155, %rd1, %rd154;
	ld.global.nc.f32 	%f132, [%rd155];
	st.shared.f32 	[%r265+11648], %f132;
	add.s32 	%r317, %r315, %r284;
	mul.wide.u32 	%rd156, %r317, 4;
	add.s64 	%rd157, %rd1, %rd156;
	ld.global.nc.f32 	%f133, [%rd157];
	st.shared.f32 	[%r265+11652], %f133;
	add.s32 	%r318, %r50, %r59;
	add.s32 	%r319, %r318, %r39;
	mul.wide.u32 	%rd158, %r319, 4;
	add.s64 	%rd159, %rd1, %rd158;
	ld.global.nc.f32 	%f134, [%rd159];
	st.shared.f32 	[%r265+12544], %f134;
	add.s32 	%r320, %r318, %r40;
	mul.wide.u32 	%rd160, %r320, 4;
	add.s64 	%rd161, %rd1, %rd160;
	ld.global.nc.f32 	%f135, [%rd161];
	st.shared.f32 	[%r265+12548], %f135;
	add.s32 	%r321, %r51, %r59;
	add.s32 	%r322, %r321, %r291;
	mul.wide.u32 	%rd162, %r322, 4;
	add.s64 	%rd163, %rd1, %rd162;
	ld.global.nc.f32 	%f136, [%rd163];
	st.shared.f32 	[%r265+13440], %f136;
	add.s32 	%r323, %r321, %r294;
	mul.wide.u32 	%rd164, %r323, 4;
	add.s64 	%rd165, %rd1, %rd164;
	ld.global.nc.f32 	%f137, [%rd165];
	st.shared.f32 	[%r265+13444], %f137;
	add.s32 	%r324, %r52, %r59;
	add.s32 	%r325, %r324, %r43;
	mul.wide.u32 	%rd166, %r325, 4;
	add.s64 	%rd167, %rd1, %rd166;
	ld.global.nc.f32 	%f138, [%rd167];
	st.shared.f32 	[%r265+14336], %f138;
	add.s32 	%r326, %r324, %r44;
	mul.wide.u32 	%rd168, %r326, 4;
	add.s64 	%rd169, %rd1, %rd168;
	ld.global.nc.f32 	%f139, [%rd169];
	st.shared.f32 	[%r265+14340], %f139;
	add.s32 	%r327, %r53, %r59;
	add.s32 	%r328, %r327, %r301;
	mul.wide.u32 	%rd170, %r328, 4;
	add.s64 	%rd171, %rd1, %rd170;
	ld.global.nc.f32 	%f140, [%rd171];
	st.shared.f32 	[%r265+15232], %f140;
	add.s32 	%r329, %r327, %r304;
	mul.wide.u32 	%rd172, %r329, 4;
	add.s64 	%rd173, %rd1, %rd172;
	ld.global.nc.f32 	%f141, [%rd173];
	st.shared.f32 	[%r265+15236], %f141;
	ld.global.nc.f32 	%f142, [%rd109+129024];
	st.shared.f32 	[%r265+16128], %f142;
	ld.global.nc.f32 	%f143, [%rd109+129028];
	st.shared.f32 	[%r265+16132], %f143;
	add.s32 	%r330, %r54, %r59;
	add.s32 	%r331, %r330, %r31;
	mul.wide.u32 	%rd174, %r331, 4;
	add.s64 	%rd175, %rd1, %rd174;
	ld.global.nc.f32 	%f144, [%rd175];
	st.shared.f32 	[%r265+17024], %f144;
	add.s32 	%r332, %r330, %r32;
	mul.wide.u32 	%rd176, %r332, 4;
	add.s64 	%rd177, %rd1, %rd176;
	ld.global.nc.f32 	%f145, [%rd177];
	st.shared.f32 	[%r265+17028], %f145;
	@%p73 bra 	$L__BB0_54;
	cvt.u64.u32 	%rd178, %r59;
	mul.lo.s32 	%r333, %r29, 36864;
	shl.b32 	%r334, %r2, 1;
	or.b32  	%r335, %r334, %r333;
	cvt.u64.u32 	%rd180, %r335;
	add.s64 	%rd181, %rd180, %rd179;
	add.s64 	%rd182, %rd181, %rd178;
	shl.b64 	%rd183, %rd182, 2;
	add.s64 	%rd184, %rd1, %rd183;
	ld.global.nc.f32 	%f146, [%rd184+64];
	shl.b32 	%r336, %r2, 3;
	mov.u32 	%r337, _ZZ10candidate0E13kernel_shared;
	add.s32 	%r338, %r337, %r336;
	st.shared.f32 	[%r338+17920], %f146;
	ld.global.nc.f32 	%f147, [%rd184+68];
	st.shared.f32 	[%r338+17924], %f147;
$L__BB0_54:
	bar.sync 	0;
	mov.b32 	%r350, 0;
	mov.pred 	%p84, -1;
$L__BB0_55:
	mov.pred 	%p25, %p84;
	mad.lo.s32 	%r61, %r350, 288, %r56;
	mad.lo.s32 	%r351, %r350, 4640, %r57;
	mov.b32 	%r352, 9216;
$L__BB0_56:
	ld.shared.f32 	%f148, [%r351+-236];
	add.s32 	%r341, %r61, %r352;
	ld.shared.f32 	%f149, [%r341+-9216];
	fma.rn.f32 	%f150, %f148, %f149, %f303;
	ld.shared.f32 	%f151, [%r351+-4];
	fma.rn.f32 	%f152, %f149, %f151, %f304;
	ld.shared.f32 	%f153, [%r341+-4608];
	fma.rn.f32 	%f154, %f148, %f153, %f305;
	fma.rn.f32 	%f155, %f153, %f151, %f306;
	ld.shared.f32 	%f156, [%r341];
	fma.rn.f32 	%f157, %f148, %f156, %f307;
	fma.rn.f32 	%f158, %f156, %f151, %f308;
	ld.shared.f32 	%f159, [%r341+4608];
	fma.rn.f32 	%f160, %f148, %f159, %f309;
	fma.rn.f32 	%f161, %f159, %f151, %f310;
	ld.shared.f32 	%f162, [%r351+-232];
	ld.shared.f32 	%f163, [%r341+-9212];
	fma.rn.f32 	%f164, %f162, %f163, %f150;
	ld.shared.f32 	%f165, [%r351];
	fma.rn.f32 	%f166, %f163, %f165, %f152;
	ld.shared.f32 	%f167, [%r341+-4604];
	fma.rn.f32 	%f168, %f162, %f167, %f154;
	fma.rn.f32 	%f169, %f167, %f165, %f155;
	ld.shared.f32 	%f170, [%r341+4];
	fma.rn.f32 	%f171, %f162, %f170, %f157;
	fma.rn.f32 	%f172, %f170, %f165, %f158;
	ld.shared.f32 	%f173, [%r341+4612];
	fma.rn.f32 	%f174, %f162, %f173, %f160;
	fma.rn.f32 	%f175, %f173, %f165, %f161;
	ld.shared.f32 	%f176, [%r351+-228];
	ld.shared.f32 	%f177, [%r341+-9208];
	fma.rn.f32 	%f178, %f176, %f177, %f164;
	ld.shared.f32 	%f179, [%r351+4];
	fma.rn.f32 	%f180, %f177, %f179, %f166;
	ld.shared.f32 	%f181, [%r341+-4600];
	fma.rn.f32 	%f182, %f176, %f181, %f168;
	fma.rn.f32 	%f183, %f181, %f179, %f169;
	ld.shared.f32 	%f184, [%r341+8];
	fma.rn.f32 	%f185, %f176, %f184, %f171;
	fma.rn.f32 	%f186, %f184, %f179, %f172;
	ld.shared.f32 	%f187, [%r341+4616];
	fma.rn.f32 	%f188, %f176, %f187, %f174;
	fma.rn.f32 	%f189, %f187, %f179, %f175;
	ld.shared.f32 	%f190, [%r351+-120];
	ld.shared.f32 	%f191, [%r341+-9204];
	fma.rn.f32 	%f192, %f190, %f191, %f178;
	ld.shared.f32 	%f193, [%r351+112];
	fma.rn.f32 	%f194, %f191, %f193, %f180;
	ld.shared.f32 	%f195, [%r341+-4596];
	fma.rn.f32 	%f196, %f190, %f195, %f182;
	fma.rn.f32 	%f197, %f195, %f193, %f183;
	ld.shared.f32 	%f198, [%r341+12];
	fma.rn.f32 	%f199, %f190, %f198, %f185;
	fma.rn.f32 	%f200, %f198, %f193, %f186;
	ld.shared.f32 	%f201, [%r341+4620];
	fma.rn.f32 	%f202, %f190, %f201, %f188;
	fma.rn.f32 	%f203, %f201, %f193, %f189;
	ld.shared.f32 	%f204, [%r351+-116];
	ld.shared.f32 	%f205, [%r341+-9200];
	fma.rn.f32 	%f206, %f204, %f205, %f192;
	ld.shared.f32 	%f207, [%r351+116];
	fma.rn.f32 	%f208, %f205, %f207, %f194;
	ld.shared.f32 	%f209, [%r341+-4592];
	fma.rn.f32 	%f210, %f204, %f209, %f196;
	fma.rn.f32 	%f211, %f209, %f207, %f197;
	ld.shared.f32 	%f212, [%r341+16];
	fma.rn.f32 	%f213, %f204, %f212, %f199;
	fma.rn.f32 	%f214, %f212, %f207, %f200;
	ld.shared.f32 	%f215, [%r341+4624];
	fma.rn.f32 	%f216, %f204, %f215, %f202;
	fma.rn.f32 	%f217, %f215, %f207, %f203;
	ld.shared.f32 	%f218, [%r351+-112];
	ld.shared.f32 	%f219, [%r341+-9196];
	fma.rn.f32 	%f220, %f218, %f219, %f206;
	ld.shared.f32 	%f221, [%r351+120];
	fma.rn.f32 	%f222, %f219, %f221, %f208;
	ld.shared.f32 	%f223, [%r341+-4588];
	fma.rn.f32 	%f224, %f218, %f223, %f210;
	fma.rn.f32 	%f225, %f223, %f221, %f211;
	ld.shared.f32 	%f226, [%r341+20];
	fma.rn.f32 	%f227, %f218, %f226, %f213;
	fma.rn.f32 	%f228, %f226, %f221, %f214;
	ld.shared.f32 	%f229, [%r341+4628];
	fma.rn.f32 	%f230, %f218, %f229, %f216;
	fma.rn.f32 	%f231, %f229, %f221, %f217;
	ld.shared.f32 	%f232, [%r341+-9192];
	fma.rn.f32 	%f233, %f151, %f232, %f220;
	ld.shared.f32 	%f234, [%r351+228];
	fma.rn.f32 	%f235, %f232, %f234, %f222;
	ld.shared.f32 	%f236, [%r341+-4584];
	fma.rn.f32 	%f237, %f151, %f236, %f224;
	fma.rn.f32 	%f238, %f236, %f234, %f225;
	ld.shared.f32 	%f239, [%r341+24];
	fma.rn.f32 	%f240, %f151, %f239, %f227;
	fma.rn.f32 	%f241, %f239, %f234, %f228;
	ld.shared.f32 	%f242, [%r341+4632];
	fma.rn.f32 	%f243, %f151, %f242, %f230;
	fma.rn.f32 	%f244, %f242, %f234, %f231;
	ld.shared.f32 	%f245, [%r341+-9188];
	fma.rn.f32 	%f246, %f165, %f245, %f233;
	ld.shared.f32 	%f247, [%r351+232];
	fma.rn.f32 	%f248, %f245, %f247, %f235;
	ld.shared.f32 	%f249, [%r341+-4580];
	fma.rn.f32 	%f250, %f165, %f249, %f237;
	fma.rn.f32 	%f251, %f249, %f247, %f238;
	ld.shared.f32 	%f252, [%r341+28];
	fma.rn.f32 	%f253, %f165, %f252, %f240;
	fma.rn.f32 	%f254, %f252, %f247, %f241;
	ld.shared.f32 	%f255, [%r341+4636];
	fma.rn.f32 	%f256, %f165, %f255, %f243;
	fma.rn.f32 	%f257, %f255, %f247, %f244;
	ld.shared.f32 	%f258, [%r341+-9184];
	fma.rn.f32 	%f303, %f179, %f258, %f246;
	ld.shared.f32 	%f259, [%r351+236];
	fma.rn.f32 	%f304, %f258, %f259, %f248;
	ld.shared.f32 	%f260, [%r341+-4576];
	fma.rn.f32 	%f305, %f179, %f260, %f250;
	fma.rn.f32 	%f306, %f260, %f259, %f251;
	ld.shared.f32 	%f261, [%r341+32];
	fma.rn.f32 	%f307, %f179, %f261, %f253;
	fma.rn.f32 	%f308, %f261, %f259, %f254;
	ld.shared.f32 	%f262, [%r341+4640];
	fma.rn.f32 	%f309, %f179, %f262, %f256;
	fma.rn.f32 	%f310, %f262, %f259, %f257;
	add.s32 	%r352, %r352, 36;
	add.s32 	%r351, %r351, 580;
	setp.ne.s32 	%p81, %r352, 9504;
	@%p81 bra 	$L__BB0_56;
	mov.b32 	%r350, 1;
	mov.pred 	%p84, 0;
	@%p25 bra 	$L__BB0_55;
	add.s32 	%r349, %r349, 1;
	setp.ne.s32 	%p83, %r349, 8;
	@%p83 bra 	$L__BB0_1;
	ld.param.u64 	%rd188, [candidate0_param_2];
	cvta.to.global.u64 	%rd185, %rd188;
	cvt.u32.u16 	%r343, %rs14;
	and.b32  	%r344, %r343, 255;
	mul.lo.s32 	%r345, %r1, 28;
	mad.lo.s32 	%r346, %r29, 6076, %r345;
	add.s32 	%r347, %r346, %r344;
	mad.lo.s32 	%r348, %r55, 196, %r347;
	mul.wide.u32 	%rd186, %r348, 4;
	add.s64 	%rd187, %rd185, %rd186;
	st.global.f32 	[%rd187], %f303;
	st.global.f32 	[%rd187+56], %f304;
	st.global.f32 	[%rd187+6272], %f305;
	st.global.f32 	[%rd187+6328], %f306;
	st.global.f32 	[%rd187+12544], %f307;
	st.global.f32 	[%rd187+12600], %f308;
	st.global.f32 	[%rd187+18816], %f309;
	st.global.f32 	[%rd187+18872], %f310;
	ret;

}


// ===== COMPILED SASS (sm_100) =====

	.target	sm_100

	.elftype	@"ET_EXEC"


//--------------------- .note.nv.tkinfo           --------------------------
	.section	.note.nv.tkinfo,"",@"SHT_NOTE"
	.sectionflags	@"SHF_NOTE_NV_TKINFO"
	.tkinfo
        /*0018*/ 	.word	0x00000002
        /*0030*/ 	.string	""
        /*0030*/ 	.string	"ptxas"
        /*0030*/ 	.string	"Cuda compilation tools, release 13.0, V13.0.88"
        /*0030*/ 	.string	"Build cuda_13.0.r13.0/compiler.36424714_0"
        /*0030*/ 	.string	"-arch sm_100 -m 64 "



//--------------------- .note.nv.cuinfo           --------------------------
	.section	.note.nv.cuinfo,"",@"SHT_NOTE"
	.sectionflags	@"SHF_NOTE_NV_CUINFO"
        /*0018*/ 	.short	0x0002
        /*001a*/ 	.short	0x0064
        /*001c*/ 	.short	0x0082
	.zero		2


//--------------------- .nv.info                  --------------------------
	.section	.nv.info,"",@"SHT_CUDA_INFO"
	.align	4


	//----- nvinfo : EIATTR_REGCOUNT
	.align		4
        /*0000*/ 	.byte	0x04, 0x2f
        /*0002*/ 	.short	(.L_1 - .L_0)
	.align		4
.L_0:
        /*0004*/ 	.word	index@(candidate0)
        /*0008*/ 	.word	0x000000a2


	//----- nvinfo : EIATTR_FRAME_SIZE
	.align		4
.L_1:
        /*000c*/ 	.byte	0x04, 0x11
        /*000e*/ 	.short	(.L_3 - .L_2)
	.align		4
.L_2:
        /*0010*/ 	.word	index@(candidate0)
        /*0014*/ 	.word	0x00000000


	//----- nvinfo : EIATTR_MIN_STACK_SIZE
	.align		4
.L_3:
        /*0018*/ 	.byte	0x04, 0x12
        /*001a*/ 	.short	(.L_5 - .L_4)
	.align		4
.L_4:
        /*001c*/ 	.word	index@(candidate0)
        /*0020*/ 	.word	0x00000000
.L_5:


//--------------------- .nv.compat                --------------------------
	.section	.nv.compat,"",@"SHT_CUDA_COMPAT_INFO"
	.align	4
        /*0000*/ 	.byte	0x02, 0x09, 0x00, 0x00, 0x02, 0x02, 0x01, 0x00, 0x02, 0x05, 0x05, 0x00, 0x03, 0x07, 0x01, 0x01
        /*0010*/ 	.byte	0x02, 0x03, 0x00, 0x00, 0x02, 0x06, 0x01, 0x00, 0x04, 0x0b, 0x08, 0x00, 0x09, 0x00, 0x00, 0x00
        /*0020*/ 	.byte	0x00, 0x00, 0x00, 0x00


//--------------------- .nv.info.candidate0       --------------------------
	.section	.nv.info.candidate0,"",@"SHT_CUDA_INFO"
	.sectionflags	@""
	.align	4


	//----- nvinfo : EIATTR_CUDA_API_VERSION
	.align		4
        /*0000*/ 	.byte	0x04, 0x37
        /*0002*/ 	.short	(.L_7 - .L_6)
.L_6:
        /*0004*/ 	.word	0x00000082


	//----- nvinfo : EIATTR_KPARAM_INFO
	.align		4
.L_7:
        /*0008*/ 	.byte	0x04, 0x17
        /*000a*/ 	.short	(.L_9 - .L_8)
.L_8:
        /*000c*/ 	.word	0x00000000
        /*0010*/ 	.short	0x0002
        /*0012*/ 	.short	0x0010
        /*0014*/ 	.byte	0x00, 0xf5, 0x21, 0x00


	//----- nvinfo : EIATTR_KPARAM_INFO
	.align		4
.L_9:
        /*0018*/ 	.byte	0x04, 0x17
        /*001a*/ 	.short	(.L_11 - .L_10)
.L_10:
        /*001c*/ 	.word	0x00000000
        /*0020*/ 	.short	0x0001
        /*0022*/ 	.short	0x0008
        /*0024*/ 	.byte	0x00, 0xf5, 0x21, 0x00


	//----- nvinfo : EIATTR_KPARAM_INFO
	.align		4
.L_11:
        /*0028*/ 	.byte	0x04, 0x17
        /*002a*/ 	.short	(.L_13 - .L_12)
.L_12:
        /*002c*/ 	.word	0x00000000
        /*0030*/ 	.short	0x0000
        /*0032*/ 	.short	0x0000
        /*0034*/ 	.byte	0x00, 0xf5, 0x21, 0x00


	//----- nvinfo : EIATTR_SPARSE_MMA_MASK
	.align		4
.L_13:
        /*0038*/ 	.byte	0x03, 0x50
        /*003a*/ 	.short	0x0000


	//----- nvinfo : EIATTR_MAXREG_COUNT
	.align		4
        /*003c*/ 	.byte	0x03, 0x1b
        /*003e*/ 	.short	0x00ff


	//----- nvinfo : EIATTR_NUM_BARRIERS
	.align		4
        /*0040*/ 	.byte	0x02, 0x4c
        /*0042*/ 	.byte	0x01
	.zero		1


	//----- nvinfo : EIATTR_MERCURY_ISA_VERSION
	.align		4
        /*0044*/ 	.byte	0x03, 0x5f
        /*0046*/ 	.short	0x0101


	//----- nvinfo : EIATTR_VRC_CTA_INIT_COUNT
	.align		4
        /*0048*/ 	.byte	0x02, 0x4a
	.zero		1
	.zero		1


	//----- nvinfo : EIATTR_EXIT_INSTR_OFFSETS
	.align		4
        /*004c*/ 	.byte	0x04, 0x1c
        /*004e*/ 	.short	(.L_15 - .L_14)


	//   ....[0]....
.L_14:
        /*0050*/ 	.word	0x00007420


	//----- nvinfo : EIATTR_MAX_THREADS
	.align		4
.L_15:
        /*0054*/ 	.byte	0x04, 0x05
        /*0056*/ 	.short	(.L_17 - .L_16)
.L_16:
        /*0058*/ 	.word	0x00000070
        /*005c*/ 	.word	0x00000001
        /*0060*/ 	.word	0x00000001


	//----- nvinfo : EIATTR_CRS_STACK_SIZE
	.align		4
.L_17:
        /*0064*/ 	.byte	0x04, 0x1e
        /*0066*/ 	.short	(.L_19 - .L_18)
.L_18:
        /*0068*/ 	.word	0x00000000


	//----- nvinfo : EIATTR_CBANK_PARAM_SIZE
	.align		4
.L_19:
        /*006c*/ 	.byte	0x03, 0x19
        /*006e*/ 	.short	0x0018


	//----- nvinfo : EIATTR_PARAM_CBANK
	.align		4
        /*0070*/ 	.byte	0x04, 0x0a
        /*0072*/ 	.short	(.L_21 - .L_20)
	.align		4
.L_20:
        /*0074*/ 	.word	index@(.nv.constant0.candidate0)
        /*0078*/ 	.short	0x0380
        /*007a*/ 	.short	0x0018


	//----- nvinfo : EIATTR_SW_WAR
	.align		4
.L_21:
        /*007c*/ 	.byte	0x04, 0x36
        /*007e*/ 	.short	(.L_23 - .L_22)
.L_22:
        /*0080*/ 	.word	0x00000008
.L_23:


//--------------------- .nv.callgraph             --------------------------
	.section	.nv.callgraph,"",@"SHT_CUDA_CALLGRAPH"
	.align	4
	.sectionentsize	8
	.align		4
        /*0000*/ 	.word	0x00000000
	.align		4
        /*0004*/ 	.word	0xffffffff
	.align		4
        /*0008*/ 	.word	0x00000000
	.align		4
        /*000c*/ 	.word	0xfffffffe
	.align		4
        /*0010*/ 	.word	0x00000000
	.align		4
        /*0014*/ 	.word	0xfffffffd
	.align		4
        /*0018*/ 	.word	0x00000000
	.align		4
        /*001c*/ 	.word	0xfffffffc


//--------------------- .text.candidate0          --------------------------
	.section	.text.candidate0,"ax",@progbits
	.align	128
        .global         candidate0
        .type           candidate0,@function
        .size           candidate0,(.L_x_6 - candidate0)
        .other          candidate0,@"STO_CUDA_ENTRY STV_DEFAULT"
candidate0:
.text.candidate0:
[----:B------:R-:W-:Y:S01]  /*0000*/  LDC R1, c[0x0][0x37c] ;  /* 0x0000df00ff017b82 */ /* 0x000fe20000000800 */
[----:B------:R-:W0:Y:S01]  /*0010*/  S2R R137, SR_TID.X ;  /* 0x0000000000897919 */ /* 0x000e220000002100 */
[----:B------:R-:W1:Y:S01]  /*0020*/  LDCU.64 UR6, c[0x0][0x358] ;  /* 0x00006b00ff0677ac */ /* 0x000e620008000a00 */
[----:B------:R-:W2:Y:S01]  /*0030*/  S2R R4, SR_CgaCtaId ;  /* 0x0000000000047919 */ /* 0x000ea20000008800 */
[----:B------:R-:W3:Y:S01]  /*0040*/  S2R R135, SR_CTAID.X ;  /* 0x0000000000877919 */ /* 0x000ee20000002500 */
[----:B0-----:R-:W-:-:S04]  /*0050*/  IMAD.SHL.U32 R34, R137, 0x2, RZ ;  /* 0x0000000289227824 */ /* 0x001fc800078e00ff */
[C---:B------:R-:W-:Y:S02]  /*0060*/  VIADD R14, R34.reuse, 0x50 ;  /* 0x00000050220e7836 */ /* 0x040fe40000000000 */
[C---:B------:R-:W-:Y:S02]  /*0070*/  VIADD R13, R34.reuse, 0x51 ;  /* 0x00000051220d7836 */ /* 0x040fe40000000000 */
[----:B------:R-:W-:Y:S01]  /*0080*/  VIADD R12, R34, 0x60 ;  /* 0x00000060220c7836 */ /* 0x000fe20000000000 */
[----:B------:R-:W-:Y:S01]  /*0090*/  LOP3.LUT R0, R14, 0xffff, RZ, 0xc0, !PT ;  /* 0x0000ffff0e007812 */ /* 0x000fe200078ec0ff */
[C---:B------:R-:W-:Y:S01]  /*00a0*/  VIADD R11, R34.reuse, 0x61 ;  /* 0x00000061220b7836 */ /* 0x040fe20000000000 */
[----:B------:R-:W-:Y:S01]  /*00b0*/  LOP3.LUT R5, R13, 0xffff, RZ, 0xc0, !PT ;  /* 0x0000ffff0d057812 */ /* 0x000fe200078ec0ff */
[----:B------:R-:W-:Y:S01]  /*00c0*/  VIADD R10, R34, 0x70 ;  /* 0x00000070220a7836 */ /* 0x000fe20000000000 */
[----:B------:R-:W-:Y:S01]  /*00d0*/  LOP3.LUT R6, R12, 0xffff, RZ, 0xc0, !PT ;  /* 0x0000ffff0c067812 */ /* 0x000fe200078ec0ff */
[----:B------:R-:W-:Y:S01]  /*00e0*/  IMAD R0, R0, 0x1c8, RZ ;  /* 0x000001c800007824 */ /* 0x000fe200078e02ff */
[----:B------:R-:W-:Y:S01]  /*00f0*/  LOP3.LUT R7, R11, 0xffff, RZ, 0xc0, !PT ;  /* 0x0000ffff0b077812 */ /* 0x000fe200078ec0ff */
[----:B------:R-:W-:-:S02]  /*0100*/  IMAD R5, R5, 0x1c8, RZ ;  /* 0x000001c805057824 */ /* 0x000fc400078e02ff */
[----:B------:R-:W-:Y:S01]  /*0110*/  IMAD R6, R6, 0x1c8, RZ ;  /* 0x000001c806067824 */ /* 0x000fe200078e02ff */
[----:B------:R-:W-:Y:S01]  /*0120*/  SHF.R.U32.HI R2, RZ, 0x10, R0 ;  /* 0x00000010ff027819 */ /* 0x000fe20000011600 */
[----:B------:R-:W-:Y:S01]  /*0130*/  IMAD R7, R7, 0x1c8, RZ ;  /* 0x000001c807077824 */ /* 0x000fe200078e02ff */
[----:B------:R-:W-:Y:S01]  /*0140*/  MOV R0, 0x400 ;  /* 0x0000040000007802 */ /* 0x000fe20000000f00 */
[----:B------:R-:W-:Y:S01]  /*0150*/  VIADD R9, R34, 0x71 ;  /* 0x0000007122097836 */ /* 0x000fe20000000000 */
[----:B------:R-:W-:Y:S01]  /*0160*/  PRMT R2, R2, 0x9910, RZ ;  /* 0x0000991002027816 */ /* 0x000fe200000000ff */
[----:B---3--:R-:W-:-:S04]  /*0170*/  IMAD.HI.U32 R132, R135, -0x6db6db6d, RZ ;  /* 0x9249249387847827 */ /* 0x008fc800078e00ff */
[----:B------:R-:W-:Y:S01]  /*0180*/  VIADD R3, R0, 0x2440 ;  /* 0x0000244000037836 */ /* 0x000fe20000000000 */
[----:B--2---:R-:W-:Y:S01]  /*0190*/  LEA R0, R4, R0, 0x18 ;  /* 0x0000000004007211 */ /* 0x004fe200078ec0ff */
[----:B------:R-:W-:Y:S01]  /*01a0*/  IMAD R2, R2, 0x90, RZ ;  /* 0x0000009002027824 */ /* 0x000fe200078e02ff */
[----:B------:R-:W-:Y:S02]  /*01b0*/  SHF.R.U32.HI R132, RZ, 0x2, R132 ;  /* 0x00000002ff847819 */ /* 0x000fe40000011684 */
[----:B------:R-:W-:Y:S01]  /*01c0*/  LEA R3, R4, R3, 0x18 ;  /* 0x0000000304037211 */ /* 0x000fe200078ec0ff */
[----:B------:R-:W-:Y:S01]  /*01d0*/  IMAD.MOV R2, RZ, RZ, -R2 ;  /* 0x000000ffff027224 */ /* 0x000fe200078e0a02 */
[----:B------:R-:W-:-:S04]  /*01e0*/  SHF.R.U32.HI R4, RZ, 0x10, R5 ;  /* 0x00000010ff047819 */ /* 0x000fc80000011605 */
[----:B------:R-:W-:Y:S02]  /*01f0*/  PRMT R8, R4, 0x9910, RZ ;  /* 0x0000991004087816 */ /* 0x000fe400000000ff */
[----:B------:R-:W-:Y:S02]  /*0200*/  PRMT R5, R2, 0x7710, RZ ;  /* 0x0000771002057816 */ /* 0x000fe400000000ff */
[----:B------:R-:W-:Y:S01]  /*0210*/  SHF.R.U32.HI R2, RZ, 0x10, R6 ;  /* 0x00000010ff027819 */ /* 0x000fe20000011606 */
[----:B------:R-:W-:Y:S01]  /*0220*/  IMAD.MOV.U32 R6, RZ, RZ, R8 ;  /* 0x000000ffff067224 */ /* 0x000fe200078e0008 */
[----:B------:R-:W-:Y:S01]  /*0230*/  SHF.R.U32.HI R4, RZ, 0x10, R7 ;  /* 0x00000010ff047819 */ /* 0x000fe20000011607 */
[----:B------:R-:W-:Y:S01]  /*0240*/  IMAD.IADD R14, R14, 0x1, R5 ;  /* 0x000000010e0e7824 */ /* 0x000fe200078e0205 */
[----:B------:R-:W-:Y:S01]  /*0250*/  PRMT R7, R2, 0x9910, RZ ;  /* 0x0000991002077816 */ /* 0x000fe200000000ff */
[----:B------:R-:W-:Y:S01]  /*0260*/  IMAD R2, R6, 0x90, RZ ;  /* 0x0000009006027824 */ /* 0x000fe200078e02ff */
[----:B------:R-:W-:-:S02]  /*0270*/  PRMT R8, R4, 0x9910, RZ ;  /* 0x0000991004087816 */ /* 0x000fc400000000ff */
[----:B------:R-:W-:Y:S01]  /*0280*/  LOP3.LUT R5, R10, 0xffff, RZ, 0xc0, !PT ;  /* 0x0000ffff0a057812 */ /* 0x000fe200078ec0ff */
[----:B------:R-:W-:Y:S01]  /*0290*/  IMAD.MOV.U32 R4, RZ, RZ, R7 ;  /* 0x000000ffff047224 */ /* 0x000fe200078e0007 */
[----:B------:R-:W-:Y:S01]  /*02a0*/  LOP3.LUT R14, R14, 0xffff, RZ, 0xc0, !PT ;  /* 0x0000ffff0e0e7812 */ /* 0x000fe200078ec0ff */
[----:B------:R-:W-:Y:S01]  /*02b0*/  IMAD.MOV.U32 R7, RZ, RZ, R8 ;  /* 0x000000ffff077224 */ /* 0x000fe200078e0008 */
[----:B------:R-:W-:Y:S01]  /*02c0*/  LOP3.LUT R8, R9, 0xffff, RZ, 0xc0, !PT ;  /* 0x0000ffff09087812 */ /* 0x000fe200078ec0ff */
[----:B------:R-:W-:Y:S02]  /*02d0*/  IMAD.MOV R6, RZ, RZ, -R2 ;  /* 0x000000ffff067224 */ /* 0x000fe400078e0a02 */
[----:B------:R-:W-:Y:S02]  /*02e0*/  IMAD R2, R4, 0x90, RZ ;  /* 0x0000009004027824 */ /* 0x000fe400078e02ff */
[----:B------:R-:W-:Y:S01]  /*02f0*/  IMAD R5, R5, 0x1c8, RZ ;  /* 0x000001c805057824 */ /* 0x000fe200078e02ff */
[----:B------:R-:W-:Y:S01]  /*0300*/  PRMT R6, R6, 0x7710, RZ ;  /* 0x0000771006067816 */ /* 0x000fe200000000ff */
[----:B------:R-:W-:-:S02]  /*0310*/  IMAD R4, R7, 0x90, RZ ;  /* 0x0000009007047824 */ /* 0x000fc400078e02ff */
[----:B------:R-:W-:Y:S01]  /*0320*/  IMAD.MOV R7, RZ, RZ, -R2 ;  /* 0x000000ffff077224 */ /* 0x000fe200078e0a02 */
[----:B------:R-:W-:Y:S01]  /*0330*/  SHF.R.U32.HI R5, RZ, 0x10, R5 ;  /* 0x00000010ff057819 */ /* 0x000fe20000011605 */
[----:B------:R-:W-:Y:S02]  /*0340*/  IMAD R2, R8, 0x1c8, RZ ;  /* 0x000001c808027824 */ /* 0x000fe400078e02ff */
[----:B------:R-:W-:Y:S02]  /*0350*/  IMAD.MOV R4, RZ, RZ, -R4 ;  /* 0x000000ffff047224 */ /* 0x000fe400078e0a04 */
[----:B------:R-:W-:Y:S01]  /*0360*/  IMAD.IADD R13, R13, 0x1, R6 ;  /* 0x000000010d0d7824 */ /* 0x000fe200078e0206 */
[----:B------:R-:W-:Y:S01]  /*0370*/  SHF.R.U32.HI R2, RZ, 0x10, R2 ;  /* 0x00000010ff027819 */ /* 0x000fe20000011602 */
[----:B------:R-:W-:Y:S01]  /*0380*/  VIADD R8, R34, 0x80 ;  /* 0x0000008022087836 */ /* 0x000fe20000000000 */
[----:B------:R-:W-:Y:S02]  /*0390*/  PRMT R6, R5, 0x9910, RZ ;  /* 0x0000991005067816 */ /* 0x000fe400000000ff */
[----:B------:R-:W-:-:S02]  /*03a0*/  PRMT R5, R7, 0x7710, RZ ;  /* 0x0000771007057816 */ /* 0x000fc400000000ff */
[----:B------:R-:W-:Y:S02]  /*03b0*/  PRMT R4, R4, 0x7710, RZ ;  /* 0x0000771004047816 */ /* 0x000fe400000000ff */
[----:B------:R-:W-:Y:S01]  /*03c0*/  PRMT R7, R2, 0x9910, RZ ;  /* 0x0000991002077816 */ /* 0x000fe200000000ff */
[----:B------:R-:W-:Y:S01]  /*03d0*/  IMAD R2, R6, 0x90, RZ ;  /* 0x0000009006027824 */ /* 0x000fe200078e02ff */
[----:B------:R-:W-:Y:S01]  /*03e0*/  IADD3 R12, PT, PT, R12, R5, RZ ;  /* 0x000000050c0c7210 */ /* 0x000fe20007ffe0ff */
[----:B------:R-:W-:Y:S01]  /*03f0*/  IMAD.IADD R11, R11, 0x1, R4 ;  /* 0x000000010b0b7824 */ /* 0x000fe200078e0204 */
[----:B------:R-:W-:Y:S01]  /*0400*/  PRMT R5, R137, 0x9910, RZ ;  /* 0x0000991089057816 */ /* 0x000fe200000000ff */
[----:B------:R-:W-:Y:S01]  /*0410*/  IMAD.MOV.U32 R4, RZ, RZ, R7 ;  /* 0x000000ffff047224 */ /* 0x000fe200078e0007 */
[----:B------:R-:W-:Y:S01]  /*0420*/  LOP3.LUT R13, R13, 0xffff, RZ, 0xc0, !PT ;  /* 0x0000ffff0d0d7812 */ /* 0x000fe200078ec0ff */
[----:B------:R-:W-:Y:S01]  /*0430*/  IMAD.MOV R15, RZ, RZ, -R2 ;  /* 0x000000ffff0f7224 */ /* 0x000fe200078e0a02 */
[----:B------:R-:W-:Y:S01]  /*0440*/  LOP3.LUT R12, R12, 0xffff, RZ, 0xc0, !PT ;  /* 0x0000ffff0c0c7812 */ /* 0x000fe200078ec0ff */
[----:B------:R-:W-:Y:S01]  /*0450*/  IMAD R2, R4, 0x90, RZ ;  /* 0x0000009004027824 */ /* 0x000fe200078e02ff */
[----:B------:R-:W-:Y:S01]  /*0460*/  LOP3.LUT R4, R8, 0xffff, RZ, 0xc0, !PT ;  /* 0x0000ffff08047812 */ /* 0x000fe200078ec0ff */
[----:B------:R-:W-:Y:S01]  /*0470*/  VIADD R7, R34, 0x81 ;  /* 0x0000008122077836 */ /* 0x000fe20000000000 */
[----:B------:R-:W-:Y:S01]  /*0480*/  PRMT R15, R15, 0x7710, RZ ;  /* 0x000077100f0f7816 */ /* 0x000fe200000000ff */
[----:B------:R-:W-:Y:S01]  /*0490*/  IMAD R35, R5, 0x6, RZ ;  /* 0x0000000605237824 */ /* 0x000fe200078e02ff */
[----:B------:R-:W-:Y:S01]  /*04a0*/  LOP3.LUT R11, R11, 0xffff, RZ, 0xc0, !PT ;  /* 0x0000ffff0b0b7812 */ /* 0x000fe200078ec0ff */
[----:B------:R-:W-:Y:S01]  /*04b0*/  IMAD.MOV R2, RZ, RZ, -R2 ;  /* 0x000000ffff027224 */ /* 0x000fe200078e0a02 */
[----:B------:R-:W-:Y:S01]  /*04c0*/  LOP3.LUT R6, R7, 0xffff, RZ, 0xc0, !PT ;  /* 0x0000ffff07067812 */ /* 0x000fe200078ec0ff */
[C---:B------:R-:W-:Y:S01]  /*04d0*/  VIADD R29, R35.reuse, 0x5 ;  /* 0x00000005231d7836 */ /* 0x040fe20000000000 */
[C---:B------:R-:W-:Y:S01]  /*04e0*/  IADD3 R60, PT, PT, R35.reuse, 0x2c, RZ ;  /* 0x0000002c233c7810 */ /* 0x040fe20007ffe0ff */
[----:B------:R-:W-:Y:S01]  /*04f0*/  IMAD R4, R4, 0x1c8, RZ ;  /* 0x000001c804047824 */ /* 0x000fe200078e02ff */
[----:B------:R-:W-:Y:S01]  /*0500*/  PRMT R2, R2, 0x7710, RZ ;  /* 0x0000771002027816 */ /* 0x000fe200000000ff */
[----:B------:R-:W-:Y:S01]  /*0510*/  IMAD.IADD R10, R10, 0x1, R15 ;  /* 0x000000010a0a7824 */ /* 0x000fe200078e020f */
[----:B------:R-:W-:Y:S01]  /*0520*/  IADD3 R38, PT, PT, R35, 0x87, RZ ;  /* 0x0000008723267810 */ /* 0x000fe20007ffe0ff */
[----:B------:R-:W-:Y:S01]  /*0530*/  IMAD R15, R6, 0x1c8, RZ ;  /* 0x000001c8060f7824 */ /* 0x000fe200078e02ff */
[----:B------:R-:W-:Y:S01]  /*0540*/  LOP3.LUT R6, R29, 0xffff, RZ, 0xc0, !PT ;  /* 0x0000ffff1d067812 */ /* 0x000fe200078ec0ff */
[----:B------:R-:W-:Y:S01]  /*0550*/  VIADD R58, R35, 0x5c ;  /* 0x0000005c233a7836 */ /* 0x000fe20000000000 */
[----:B------:R-:W-:Y:S01]  /*0560*/  LOP3.LUT R10, R10, 0xffff, RZ, 0xc0, !PT ;  /* 0x0000ffff0a0a7812 */ /* 0x000fe200078ec0ff */
[----:B------:R-:W-:Y:S01]  /*0570*/  IMAD.IADD R9, R9, 0x1, R2 ;  /* 0x0000000109097824 */ /* 0x000fe200078e0202 */
[----:B------:R-:W-:Y:S01]  /*0580*/  SHF.R.U32.HI R2, RZ, 0x10, R4 ;  /* 0x00000010ff027819 */ /* 0x000fe20000011604 */
[C---:B------:R-:W-:Y:S01]  /*0590*/  VIADD R64, R35.reuse, 0x5d ;  /* 0x0000005d23407836 */ /* 0x040fe20000000000 */
[----:B------:R-:W-:Y:S01]  /*05a0*/  LOP3.LUT R16, R58, 0xffff, RZ, 0xc0, !PT ;  /* 0x0000ffff3a107812 */ /* 0x000fe200078ec0ff */
[C---:B------:R-:W-:Y:S01]  /*05b0*/  VIADD R65, R35.reuse, 0x5e ;  /* 0x0000005e23417836 */ /* 0x040fe20000000000 */
[----:B------:R-:W-:Y:S01]  /*05c0*/  SHF.R.U32.HI R4, RZ, 0x10, R15 ;  /* 0x00000010ff047819 */ /* 0x000fe2000001160f */
[----:B------:R-:W-:Y:S01]  /*05d0*/  IMAD R15, R6, 0x1c4, RZ ;  /* 0x000001c4060f7824 */ /* 0x000fe200078e02ff */
[----:B------:R-:W-:Y:S01]  /*05e0*/  PRMT R17, R2, 0x9910, RZ ;  /* 0x0000991002117816 */ /* 0x000fe200000000ff */
[----:B------:R-:W-:Y:S01]  /*05f0*/  IMAD R6, R6, 0x8d4, RZ ;  /* 0x000008d406067824 */ /* 0x000fe200078e02ff */
[----:B------:R-:W-:Y:S01]  /*0600*/  PRMT R18, R4, 0x9910, RZ ;  /* 0x0000991004127816 */ /* 0x000fe200000000ff */
[----:B------:R-:W-:Y:S01]  /*0610*/  IMAD R16, R16, 0x1c4, RZ ;  /* 0x000001c410107824 */ /* 0x000fe200078e02ff */
[----:B------:R-:W-:Y:S01]  /*0620*/  SHF.R.U32.HI R2, RZ, 0x10, R15 ;  /* 0x00000010ff027819 */ /* 0x000fe2000001160f */
[----:B------:R-:W-:Y:S01]  /*0630*/  IMAD.MOV.U32 R15, RZ, RZ, R17 ;  /* 0x000000ffff0f7224 */ /* 0x000fe200078e0011 */
[----:B------:R-:W-:Y:S01]  /*0640*/  SHF.R.U32.HI R4, RZ, 0x10, R6 ;  /* 0x00000010ff047819 */ /* 0x000fe20000011606 */
[----:B------:R-:W-:Y:S01]  /*0650*/  VIADD R31, R35, 0x6 ;  /* 0x00000006231f7836 */ /* 0x000fe20000000000 */
[----:B------:R-:W-:Y:S01]  /*0660*/  SHF.R.U32.HI R6, RZ, 0x10, R16 ;  /* 0x00000010ff067819 */ /* 0x000fe20000011610 */
[----:B------:R-:W-:Y:S01]  /*0670*/  IMAD.MOV.U32 R16, RZ, RZ, R18 ;  /* 0x000000ffff107224 */ /* 0x000fe200078e0012 */
[----:B------:R-:W-:Y:S01]  /*0680*/  PRMT R19, R2, 0x9910, RZ ;  /* 0x0000991002137816 */ /* 0x000fe200000000ff */
[----:B------:R-:W-:Y:S01]  /*0690*/  IMAD R2, R15, 0x90, RZ ;  /* 0x000000900f027824 */ /* 0x000fe200078e02ff */
[----:B------:R-:W-:Y:S01]  /*06a0*/  PRMT R15, R4, 0x9910, RZ ;  /* 0x00009910040f7816 */ /* 0x000fe200000000ff */
[----:B------:R-:W-:Y:S01]  /*06b0*/  IMAD R4, R16, 0x90, RZ ;  /* 0x0000009010047824 */ /* 0x000fe200078e02ff */
[----:B------:R-:W-:Y:S01]  /*06c0*/  PRMT R17, R6, 0x9910, RZ ;  /* 0x0000991006117816 */ /* 0x000fe200000000ff */
[----:B------:R-:W-:Y:S01]  /*06d0*/  IMAD.MOV R2, RZ, RZ, -R2 ;  /* 0x000000ffff027224 */ /* 0x000fe200078e0a02 */
[----:B------:R-:W-:Y:S01]  /*06e0*/  LOP3.LUT R9, R9, 0xffff, RZ, 0xc0, !PT ;  /* 0x0000ffff09097812 */ /* 0x000fe200078ec0ff */
[----:B------:R-:W-:-:S02]  /*06f0*/  IMAD.MOV.U32 R6, RZ, RZ, R15 ;  /* 0x000000ffff067224 */ /* 0x000fc400078e000f */
[----:B------:R-:W-:Y:S01]  /*0700*/  IMAD.MOV.U32 R15, RZ, RZ, R17 ;  /* 0x000000ffff0f7224 */ /* 0x000fe200078e0011 */
[----:B------:R-:W-:Y:S01]  /*0710*/  PRMT R17, R2, 0x7710, RZ ;  /* 0x0000771002117816 */ /* 0x000fe200000000ff */
[----:B------:R-:W-:Y:S02]  /*0720*/  IMAD.MOV R16, RZ, RZ, -R4 ;  /* 0x000000ffff107224 */ /* 0x000fe400078e0a04 */
[----:B------:R-:W-:Y:S02]  /*0730*/  IMAD R2, R19, 0x91, RZ ;  /* 0x0000009113027824 */ /* 0x000fe400078e02ff */
[----:B------:R-:W-:Y:S01]  /*0740*/  IMAD R4, R6, 0x1d, RZ ;  /* 0x0000001d06047824 */ /* 0x000fe200078e02ff */
[----:B------:R-:W-:Y:S01]  /*0750*/  PRMT R16, R16, 0x7710, RZ ;  /* 0x0000771010107816 */ /* 0x000fe200000000ff */
[----:B------:R-:W-:Y:S01]  /*0760*/  IMAD R6, R15, 0x91, RZ ;  /* 0x000000910f067824 */ /* 0x000fe200078e02ff */
[----:B------:R-:W-:Y:S01]  /*0770*/  IADD3 R2, PT, PT, RZ, -R2, RZ ;  /* 0x80000002ff027210 */ /* 0x000fe20007ffe0ff */
[----:B------:R-:W-:-:S02]  /*0780*/  IMAD.MOV R4, RZ, RZ, -R4 ;  /* 0x000000ffff047224 */ /* 0x000fc400078e0a04 */
[----:B------:R-:W-:Y:S01]  /*0790*/  IMAD.MOV R6, RZ, RZ, -R6 ;  /* 0x000000ffff067224 */ /* 0x000fe200078e0a06 */
[----:B------:R-:W-:Y:S01]  /*07a0*/  PRMT R56, R2, 0x7710, RZ ;  /* 0x0000771002387816 */ /* 0x000fe200000000ff */
[C---:B------:R-:W-:Y:S01]  /*07b0*/  VIADD R32, R35.reuse, 0x7 ;  /* 0x0000000723207836 */ /* 0x040fe20000000000 */
[----:B------:R-:W-:Y:S01]  /*07c0*/  PRMT R2, R4, 0x7710, RZ ;  /* 0x0000771004027816 */ /* 0x000fe200000000ff */
[----:B------:R-:W-:Y:S01]  /*07d0*/  VIADD R67, R35, 0x5f ;  /* 0x0000005f23437836 */ /* 0x000fe20000000000 */
[----:B------:R-:W-:Y:S01]  /*07e0*/  PRMT R15, R6, 0x7710, RZ ;  /* 0x00007710060f7816 */ /* 0x000fe200000000ff */
[----:B------:R-:W-:Y:S01]  /*07f0*/  IMAD.IADD R56, R29, 0x1, R56 ;  /* 0x000000011d387824 */ /* 0x000fe200078e0238 */
[----:B------:R-:W-:Y:S01]  /*0800*/  LOP3.LUT R6, R65, 0xffff, RZ, 0xc0, !PT ;  /* 0x0000ffff41067812 */ /* 0x000fe200078ec0ff */
[----:B------:R-:W-:Y:S01]  /*0810*/  IMAD.IADD R29, R29, 0x1, R2 ;  /* 0x000000011d1d7824 */ /* 0x000fe200078e0202 */
[----:B------:R-:W-:Y:S01]  /*0820*/  LOP3.LUT R2, R64, 0xffff, RZ, 0xc0, !PT ;  /* 0x0000ffff40027812 */ /* 0x000fe200078ec0ff */
[----:B------:R-:W-:Y:S01]  /*0830*/  IMAD.IADD R8, R8, 0x1, R17 ;  /* 0x0000000108087824 */ /* 0x000fe200078e0211 */
[----:B------:R-:W-:Y:S01]  /*0840*/  LOP3.LUT R4, R31, 0xffff, RZ, 0xc0, !PT ;  /* 0x0000ffff1f047812 */ /* 0x000fe200078ec0ff */
[----:B------:R-:W-:Y:S01]  /*0850*/  IMAD.IADD R58, R58, 0x1, R15 ;  /* 0x000000013a3a7824 */ /* 0x000fe200078e020f */
[----:B------:R-:W-:Y:S01]  /*0860*/  LOP3.LUT R15, R32, 0xffff, RZ, 0xc0, !PT ;  /* 0x0000ffff200f7812 */ /* 0x000fe200078ec0ff */
[----:B------:R-:W-:Y:S01]  /*0870*/  IMAD R2, R2, 0x1c4, RZ ;  /* 0x000001c402027824 */ /* 0x000fe200078e02ff */
[----:B------:R-:W-:Y:S01]  /*0880*/  LOP3.LUT R17, R67, 0xffff, RZ, 0xc0, !PT ;  /* 0x0000ffff43117812 */ /* 0x000fe200078ec0ff */
[----:B------:R-:W-:Y:S01]  /*0890*/  IMAD R6, R6, 0x1c4, RZ ;  /* 0x000001c406067824 */ /* 0x000fe200078e02ff */
[----:B------:R-:W-:Y:S01]  /*08a0*/  LOP3.LUT R106, R29, 0xffff, RZ, 0xc0, !PT ;  /* 0x0000ffff1d6a7812 */ /* 0x000fe200078ec0ff */
[----:B------:R-:W-:Y:S01]  /*08b0*/  IMAD R4, R4, 0x8d4, RZ ;  /* 0x000008d404047824 */ /* 0x000fe200078e02ff */
[----:B------:R-:W-:Y:S01]  /*08c0*/  SHF.R.U32.HI R2, RZ, 0x10, R2 ;  /* 0x00000010ff027819 */ /* 0x000fe20000011602 */
[----:B------:R-:W-:Y:S01]  /*08d0*/  IMAD.IADD R7, R7, 0x1, R16 ;  /* 0x0000000107077824 */ /* 0x000fe200078e0210 */
[----:B------:R-:W-:Y:S01]  /*08e0*/  PRMT R29, R29, 0x9910, RZ ;  /* 0x000099101d1d7816 */ /* 0x000fe200000000ff */
[----:B------:R-:W-:Y:S01]  /*08f0*/  IMAD R16, R15, 0x8d4, RZ ;  /* 0x000008d40f107824 */ /* 0x000fe200078e02ff */
[----:B------:R-:W-:Y:S01]  /*0900*/  PRMT R15, R2, 0x9910, RZ ;  /* 0x00009910020f7816 */ /* 0x000fe200000000ff */
[----:B------:R-:W-:Y:S01]  /*0910*/  IMAD R17, R17, 0x1c4, RZ ;  /* 0x000001c411117824 */ /* 0x000fe200078e02ff */
[----:B------:R-:W-:Y:S01]  /*0920*/  SHF.R.U32.HI R2, RZ, 0x10, R6 ;  /* 0x00000010ff027819 */ /* 0x000fe20000011606 */
[C---:B------:R-:W-:Y:S01]  /*0930*/  VIADD R30, R35.reuse, 0x8 ;  /* 0x00000008231e7836 */ /* 0x040fe20000000000 */
[----:B------:R-:W-:Y:S01]  /*0940*/  SHF.R.U32.HI R4, RZ, 0x10, R4 ;  /* 0x00000010ff047819 */ /* 0x000fe20000011604 */
[C---:B------:R-:W-:Y:S01]  /*0950*/  VIADD R68, R35.reuse, 0x60 ;  /* 0x0000006023447836 */ /* 0x040fe20000000000 */
[----:B------:R-:W-:Y:S01]  /*0960*/  SHF.R.U32.HI R6, RZ, 0x10, R17 ;  /* 0x00000010ff067819 */ /* 0x000fe20000011611 */
[----:B------:R-:W-:Y:S01]  /*0970*/  VIADD R28, R35, 0x9 ;  /* 0x00000009231c7836 */ /* 0x000fe20000000000 */
[----:B------:R-:W-:Y:S01]  /*0980*/  PRMT R17, R2, 0x9910, RZ ;  /* 0x0000991002117816 */ /* 0x000fe200000000ff */
[----:B------:R-:W-:Y:S01]  /*0990*/  IMAD R2, R15, 0x91, RZ ;  /* 0x000000910f027824 */ /* 0x000fe200078e02ff */
[----:B------:R-:W-:Y:S01]  /*09a0*/  PRMT R18, R4, 0x9910, RZ ;  /* 0x0000991004127816 */ /* 0x000fe200000000ff */
[----:B------:R-:W-:Y:S01]  /*09b0*/  VIADD R70, R35, 0x61 ;  /* 0x0000006123467836 */ /* 0x000fe20000000000 */
[----:B------:R-:W-:Y:S01]  /*09c0*/  SHF.R.U32.HI R4, RZ, 0x10, R16 ;  /* 0x00000010ff047819 */ /* 0x000fe20000011610 */
[----:B------:R-:W-:Y:S01]  /*09d0*/  IMAD.MOV R15, RZ, RZ, -R2 ;  /* 0x000000ffff0f7224 */ /* 0x000fe200078e0a02 */
[----:B------:R-:W-:Y:S01]  /*09e0*/  PRMT R20, R6, 0x9910, RZ ;  /* 0x0000991006147816 */ /* 0x000fe200000000ff */
[----:B------:R-:W-:Y:S01]  /*09f0*/  IMAD.MOV.U32 R6, RZ, RZ, R17 ;  /* 0x000000ffff067224 */ /* 0x000fe200078e0011 */
[----:B------:R-:W-:Y:S01]  /*0a00*/  LOP3.LUT R8, R8, 0xffff, RZ, 0xc0, !PT ;  /* 0x0000ffff08087812 */ /* 0x000fe200078ec0ff */
[----:B------:R-:W-:Y:S01]  /*0a10*/  IMAD.MOV.U32 R16, RZ, RZ, R18 ;  /* 0x000000ffff107224 */ /* 0x000fe200078e0012 */
[----:B------:R-:W-:Y:S01]  /*0a20*/  PRMT R18, R4, 0x9910, RZ ;  /* 0x0000991004127816 */ /* 0x000fe200000000ff */
[----:B------:R-:W-:Y:S01]  /*0a30*/  IMAD R2, R6, 0x91, RZ ;  /* 0x0000009106027824 */ /* 0x000fe200078e02ff */
[----:B------:R-:W-:Y:S01]  /*0a40*/  PRMT R15, R15, 0x7710, RZ ;  /* 0x000077100f0f7816 */ /* 0x000fe200000000ff */
[----:B------:R-:W-:Y:S01]  /*0a50*/  IMAD R4, R16, 0x1d, RZ ;  /* 0x0000001d10047824 */ /* 0x000fe200078e02ff */
[----:B------:R-:W-:Y:S01]  /*0a60*/  LOP3.LUT R7, R7, 0xffff, RZ, 0xc0, !PT ;  /* 0x0000ffff07077812 */ /* 0x000fe200078ec0ff */
[----:B------:R-:W-:Y:S01]  /*0a70*/  IMAD.MOV.U32 R16, RZ, RZ, R18 ;  /* 0x000000ffff107224 */ /* 0x000fe200078e0012 */
[----:B------:R-:W-:Y:S01]  /*0a80*/  IADD3 R64, PT, PT, R64, R15, RZ ;  /* 0x0000000f40407210 */ /* 0x000fe20007ffe0ff */
[----:B------:R-:W-:-:S02]  /*0a90*/  IMAD.MOV.U32 R17, RZ, RZ, R20 ;  /* 0x000000ffff117224 */ /* 0x000fc400078e0014 */
[----:B------:R-:W-:Y:S01]  /*0aa0*/  IMAD.MOV R2, RZ, RZ, -R2 ;  /* 0x000000ffff027224 */ /* 0x000fe200078e0a02 */
[----:B------:R-:W-:Y:S01]  /*0ab0*/  PRMT R76, R64, 0x9910, RZ ;  /* 0x00009910404c7816 */ /* 0x000fe200000000ff */
[----:B------:R-:W-:Y:S02]  /*0ac0*/  IMAD.MOV R18, RZ, RZ, -R4 ;  /* 0x000000ffff127224 */ /* 0x000fe400078e0a04 */
[----:B------:R-:W-:Y:S01]  /*0ad0*/  IMAD R4, R16, 0x1d, RZ ;  /* 0x0000001d10047824 */ /* 0x000fe200078e02ff */
[----:B------:R-:W-:Y:S01]  /*0ae0*/  PRMT R2, R2, 0x7710, RZ ;  /* 0x0000771002027816 */ /* 0x000fe200000000ff */
[----:B------:R-:W-:Y:S01]  /*0af0*/  IMAD R6, R17, 0x91, RZ ;  /* 0x0000009111067824 */ /* 0x000fe200078e02ff */
[----:B------:R-:W-:Y:S01]  /*0b00*/  PRMT R16, R18, 0x7710, RZ ;  /* 0x0000771012107816 */ /* 0x000fe200000000ff */
[----:B------:R-:W-:Y:S02]  /*0b10*/  IMAD.MOV R4, RZ, RZ, -R4 ;  /* 0x000000ffff047224 */ /* 0x000fe400078e0a04 */
[----:B------:R-:W-:-:S02]  /*0b20*/  IMAD.MOV R6, RZ, RZ, -R6 ;  /* 0x000000ffff067224 */ /* 0x000fc400078e0a06 */
[----:B------:R-:W-:Y:S01]  /*0b30*/  IMAD.IADD R65, R65, 0x1, R2 ;  /* 0x0000000141417824 */ /* 0x000fe200078e0202 */
[----:B------:R-:W-:Y:S01]  /*0b40*/  LOP3.LUT R2, R30, 0xffff, RZ, 0xc0, !PT ;  /* 0x0000ffff1e027812 */ /* 0x000fe200078ec0ff */
[----:B------:R-:W-:Y:S01]  /*0b50*/  VIADD R69, R35, 0x27 ;  /* 0x0000002723457836 */ /* 0x000fe20000000000 */
[----:B------:R-:W-:Y:S01]  /*0b60*/  PRMT R15, R4, 0x7710, RZ ;  /* 0x00007710040f7816 */ /* 0x000fe200000000ff */
[----:B------:R-:W-:Y:S01]  /*0b70*/  IMAD.IADD R31, R31, 0x1, R16 ;  /* 0x000000011f1f7824 */ /* 0x000fe200078e0210 */
[----:B------:R-:W-:Y:S01]  /*0b80*/  PRMT R4, R6, 0x7710, RZ ;  /* 0x0000771006047816 */ /* 0x000fe200000000ff */
[----:B------:R-:W-:Y:S01]  /*0b90*/  IMAD R2, R2, 0x8d4, RZ ;  /* 0x000008d402027824 */ /* 0x000fe200078e02ff */
[----:B------:R-:W-:Y:S01]  /*0ba0*/  LOP3.LUT R6, R28, 0xffff, RZ, 0xc0, !PT ;  /* 0x0000ffff1c067812 */ /* 0x000fe200078ec0ff */
[----:B------:R-:W-:Y:S01]  /*0bb0*/  IMAD.IADD R32, R32, 0x1, R15 ;  /* 0x0000000120207824 */ /* 0x000fe200078e020f */
[----:B------:R-:W-:Y:S01]  /*0bc0*/  LOP3.LUT R15, R70, 0xffff, RZ, 0xc0, !PT ;  /* 0x0000ffff460f7812 */ /* 0x000fe200078ec0ff */
[----:B------:R-:W-:Y:S01]  /*0bd0*/  IMAD.IADD R67, R67, 0x1, R4 ;  /* 0x0000000143437824 */ /* 0x000fe200078e0204 */
[----:B------:R-:W-:Y:S01]  /*0be0*/  LOP3.LUT R4, R68, 0xffff, RZ, 0xc0, !PT ;  /* 0x0000ffff44047812 */ /* 0x000fe200078ec0ff */
[----:B------:R-:W-:Y:S01]  /*0bf0*/  IMAD R6, R6, 0x8d4, RZ ;  /* 0x000008d406067824 */ /* 0x000fe200078e02ff */
[----:B------:R-:W-:Y:S01]  /*0c00*/  SHF.R.U32.HI R2, RZ, 0x10, R2 ;  /* 0x00000010ff027819 */ /* 0x000fe20000011602 */
[----:B------:R-:W-:Y:S01]  /*0c10*/  IMAD R15, R15, 0x1c4, RZ ;  /* 0x000001c40f0f7824 */ /* 0x000fe200078e02ff */
[----:B------:R-:W-:Y:S01]  /*0c20*/  LOP3.LUT R16, R69, 0xffff, RZ, 0xc0, !PT ;  /* 0x0000ffff45107812 */ /* 0x000fe200078ec0ff */
[----:B------:R-:W-:Y:S01]  /*0c30*/  IMAD R4, R4, 0x1c4, RZ ;  /* 0x000001c404047824 */ /* 0x000fe200078e02ff */
[----:B------:R-:W-:Y:S01]  /*0c40*/  PRMT R18, R2, 0x9910, RZ ;  /* 0x0000991002127816 */ /* 0x000fe200000000ff */
[----:B------:R-:W-:-:S02]  /*0c50*/  VIADD R27, R35, 0xa ;  /* 0x0000000a231b7836 */ /* 0x000fc40000000000 */
[----:B------:R-:W-:Y:S01]  /*0c60*/  IMAD R17, R16, 0x1c4, RZ ;  /* 0x000001c410117824 */ /* 0x000fe200078e02ff */
[----:B------:R-:W-:Y:S01]  /*0c70*/  SHF.R.U32.HI R2, RZ, 0x10, R4 ;  /* 0x00000010ff027819 */ /* 0x000fe20000011604 */
[----:B------:R-:W-:Y:S01]  /*0c80*/  IMAD.MOV.U32 R16, RZ, RZ, R18 ;  /* 0x000000ffff107224 */ /* 0x000fe200078e0012 */
[----:B------:R-:W-:Y:S01]  /*0c90*/  SHF.R.U32.HI R4, RZ, 0x10, R6 ;  /* 0x00000010ff047819 */ /* 0x000fe20000011606 */
[C---:B------:R-:W-:Y:S01]  /*0ca0*/  VIADD R66, R35.reuse, 0x28 ;  /* 0x0000002823427836 */ /* 0x040fe20000000000 */
[----:B------:R-:W-:Y:S01]  /*0cb0*/  SHF.R.U32.HI R6, RZ, 0x10, R15 ;  /* 0x00000010ff067819 */ /* 0x000fe2000001160f */
[C---:B------:R-:W-:Y:S01]  /*0cc0*/  VIADD R63, R35.reuse, 0x29 ;  /* 0x00000029233f7836 */ /* 0x040fe20000000000 */
[----:B------:R-:W-:Y:S01]  /*0cd0*/  SHF.R.U32.HI R15, RZ, 0x10, R17 ;  /* 0x00000010ff0f7819 */ /* 0x000fe20000011611 */
[C---:B------:R-:W-:Y:S01]  /*0ce0*/  VIADD R25, R35.reuse, 0xc ;  /* 0x0000000c23197836 */ /* 0x040fe20000000000 */
[----:B------:R-:W-:Y:S01]  /*0cf0*/  PRMT R17, R2, 0x9910, RZ ;  /* 0x0000991002117816 */ /* 0x000fe200000000ff */
[----:B------:R-:W-:Y:S01]  /*0d00*/  IMAD R2, R16, 0x1d, RZ ;  /* 0x0000001d10027824 */ /* 0x000fe200078e02ff */
[----:B------:R-:W-:Y:S01]  /*0d10*/  PRMT R18, R4, 0x9910, RZ ;  /* 0x0000991004127816 */ /* 0x000fe200000000ff */
[----:B------:R-:W-:Y:S01]  /*0d20*/  VIADD R26, R35, 0xb ;  /* 0x0000000b231a7836 */ /* 0x000fe20000000000 */
[----:B------:R-:W-:Y:S01]  /*0d30*/  PRMT R16, R6, 0x9910, RZ ;  /* 0x0000991006107816 */ /* 0x000fe200000000ff */
[----:B------:R-:W-:Y:S01]  /*0d40*/  IMAD.MOV.U32 R4, RZ, RZ, R17 ;  /* 0x000000ffff047224 */ /* 0x000fe200078e0011 */
[----:B------:R-:W-:Y:S01]  /*0d50*/  PRMT R20, R15, 0x9910, RZ ;  /* 0x000099100f147816 */ /* 0x000fe200000000ff */
[----:B------:R-:W-:-:S02]  /*0d60*/  IMAD.MOV.U32 R6, RZ, RZ, R18 ;  /* 0x000000ffff067224 */ /* 0x000fc400078e0012 */
[----:B------:R-:W-:Y:S01]  /*0d70*/  IMAD.MOV.U32 R15, RZ, RZ, R16 ;  /* 0x000000ffff0f7224 */ /* 0x000fe200078e0010 */
[----:B------:R-:W-:Y:S01]  /*0d80*/  MOV R16, R20 ;  /* 0x0000001400107202 */ /* 0x000fe20000000f00 */
[----:B------:R-:W-:Y:S02]  /*0d90*/  IMAD.MOV R17, RZ, RZ, -R2 ;  /* 0x000000ffff117224 */ /* 0x000fe400078e0a02 */
[----:B------:R-:W-:Y:S02]  /*0da0*/  IMAD R2, R4, 0x91, RZ ;  /* 0x0000009104027824 */ /* 0x000fe400078e02ff */
[----:B------:R-:W-:Y:S01]  /*0db0*/  IMAD R4, R6, 0x1d, RZ ;  /* 0x0000001d06047824 */ /* 0x000fe200078e02ff */
[----:B------:R-:W-:Y:S01]  /*0dc0*/  PRMT R17, R17, 0x7710, RZ ;  /* 0x0000771011117816 */ /* 0x000fe200000000ff */
[----:B------:R-:W-:Y:S02]  /*0dd0*/  IMAD R6, R15, 0x91, RZ ;  /* 0x000000910f067824 */ /* 0x000fe400078e02ff */
[----:B------:R-:W-:-:S02]  /*0de0*/  IMAD R15, R16, 0x91, RZ ;  /* 0x00000091100f7824 */ /* 0x000fc400078e02ff */
[----:B------:R-:W-:Y:S02]  /*0df0*/  IMAD.MOV R2, RZ, RZ, -R2 ;  /* 0x000000ffff027224 */ /* 0x000fe400078e0a02 */
[----:B------:R-:W-:Y:S02]  /*0e00*/  IMAD.MOV R16, RZ, RZ, -R15 ;  /* 0x000000ffff107224 */ /* 0x000fe400078e0a0f */
[----:B------:R-:W-:Y:S01]  /*0e10*/  IMAD.MOV R4, RZ, RZ, -R4 ;  /* 0x000000ffff047224 */ /* 0x000fe200078e0a04 */
[----:B------:R-:W-:Y:S01]  /*0e20*/  PRMT R15, R2, 0x7710, RZ ;  /* 0x00007710020f7816 */ /* 0x000fe200000000ff */
[----:B------:R-:W-:Y:S01]  /*0e30*/  IMAD.IADD R30, R30, 0x1, R17 ;  /* 0x000000011e1e7824 */ /* 0x000fe200078e0211 */
[----:B------:R-:W-:Y:S01]  /*0e40*/  PRMT R2, R16, 0x7710, RZ ;  /* 0x0000771010027816 */ /* 0x000fe200000000ff */
[----:B------:R-:W-:Y:S01]  /*0e50*/  IMAD.MOV R6, RZ, RZ, -R6 ;  /* 0x000000ffff067224 */ /* 0x000fe200078e0a06 */
[----:B------:R-:W-:Y:S01]  /*0e60*/  PRMT R17, R4, 0x7710, RZ ;  /* 0x0000771004117816 */ /* 0x000fe200000000ff */
        /* <DEDUP_REMOVED lines=9> */
[----:B------:R-:W-:Y:S01]  /*0f00*/  PRMT R21, R6, 0x7710, RZ ;  /* 0x0000771006157816 */ /* 0x000fe200000000ff */
[----:B------:R-:W-:Y:S01]  /*0f10*/  IMAD R15, R15, 0x1c4, RZ ;  /* 0x000001c40f0f7824 */ /* 0x000fe200078e02ff */
[----:B------:R-:W-:Y:S01]  /*0f20*/  LOP3.LUT R6, R26, 0xffff, RZ, 0xc0, !PT ;  /* 0x0000ffff1a067812 */ /* 0x000fe200078ec0ff */
[----:B------:R-:W-:Y:S01]  /*0f30*/  IMAD R16, R16, 0x8d4, RZ ;  /* 0x000008d410107824 */ /* 0x000fe200078e02ff */
[----:B------:R-:W-:Y:S01]  /*0f40*/  SHF.R.U32.HI R2, RZ, 0x10, R2 ;  /* 0x00000010ff027819 */ /* 0x000fe20000011602 */
[C---:B------:R-:W-:Y:S01]  /*0f50*/  VIADD R62, R35.reuse, 0x2a ;  /* 0x0000002a233e7836 */ /* 0x040fe20000000000 */
[----:B------:R-:W-:Y:S01]  /*0f60*/  SHF.R.U32.HI R4, RZ, 0x10, R4 ;  /* 0x00000010ff047819 */ /* 0x000fe20000011604 */
[----:B------:R-:W-:Y:S01]  /*0f70*/  IMAD R6, R6, 0x8d4, RZ ;  /* 0x000008d406067824 */ /* 0x000fe200078e02ff */
[----:B------:R-:W-:Y:S01]  /*0f80*/  PRMT R17, R2, 0x9910, RZ ;  /* 0x0000991002117816 */ /* 0x000fe200000000ff */
[C---:B------:R-:W-:Y:S01]  /*0f90*/  VIADD R24, R35.reuse, 0xd ;  /* 0x0000000d23187836 */ /* 0x040fe20000000000 */
[----:B------:R-:W-:Y:S01]  /*0fa0*/  SHF.R.U32.HI R15, RZ, 0x10, R15 ;  /* 0x00000010ff0f7819 */ /* 0x000fe2000001160f */
[C---:B------:R-:W-:Y:S01]  /*0fb0*/  VIADD R61, R35.reuse, 0x2b ;  /* 0x0000002b233d7836 */ /* 0x040fe20000000000 */
[----:B------:R-:W-:Y:S01]  /*0fc0*/  SHF.R.U32.HI R2, RZ, 0x10, R16 ;  /* 0x00000010ff027819 */ /* 0x000fe20000011610 */
[----:B------:R-:W-:Y:S01]  /*0fd0*/  IMAD.IADD R70, R70, 0x1, R21 ;  /* 0x0000000146467824 */ /* 0x000fe200078e0215 */
[----:B------:R-:W-:Y:S01]  /*0fe0*/  PRMT R16, R4, 0x9910, RZ ;  /* 0x0000991004107816 */ /* 0x000fe200000000ff */
[----:B------:R-:W-:Y:S01]  /*0ff0*/  IMAD.MOV.U32 R4, RZ, RZ, R17 ;  /* 0x000000ffff047224 */ /* 0x000fe200078e0011 */
[----:B------:R-:W-:Y:S01]  /*1000*/  SHF.R.U32.HI R6, RZ, 0x10, R6 ;  /* 0x00000010ff067819 */ /* 0x000fe20000011606 */
[----:B------:R-:W-:Y:S01]  /*1010*/  VIADD R23, R35, 0xe ;  /* 0x0000000e23177836 */ /* 0x000fe20000000000 */
[----:B------:R-:W-:Y:S01]  /*1020*/  PRMT R17, R15, 0x9910, RZ ;  /* 0x000099100f117816 */ /* 0x000fe200000000ff */
[----:B------:R-:W-:Y:S01]  /*1030*/  VIADD R22, R35, 0xf ;  /* 0x0000000f23167836 */ /* 0x000fe20000000000 */
[----:B------:R-:W-:Y:S01]  /*1040*/  PRMT R18, R6, 0x9910, RZ ;  /* 0x0000991006127816 */ /* 0x000fe200000000ff */
[----:B------:R-:W-:Y:S01]  /*1050*/  IMAD.MOV.U32 R6, RZ, RZ, R16 ;  /* 0x000000ffff067224 */ /* 0x000fe200078e0010 */
[----:B------:R-:W-:Y:S01]  /*1060*/  PRMT R20, R2, 0x9910, RZ ;  /* 0x0000991002147816 */ /* 0x000fe200000000ff */
[----:B------:R-:W-:Y:S01]  /*1070*/  IMAD R2, R4, 0x1d, RZ ;  /* 0x0000001d04027824 */ /* 0x000fe200078e02ff */
[----:B------:R-:W-:Y:S01]  /*1080*/  MOV R15, R18 ;  /* 0x00000012000f7202 */ /* 0x000fe20000000f00 */
[----:B------:R-:W-:-:S02]  /*1090*/  IMAD.MOV.U32 R16, RZ, RZ, R17 ;  /* 0x000000ffff107224 */ /* 0x000fc400078e0011 */
[----:B------:R-:W-:Y:S02]  /*10a0*/  IMAD.MOV R18, RZ, RZ, -R2 ;  /* 0x000000ffff127224 */ /* 0x000fe400078e0a02 */
[----:B------:R-:W-:Y:S01]  /*10b0*/  IMAD R2, R16, 0x91, RZ ;  /* 0x0000009110027824 */ /* 0x000fe200078e02ff */
[----:B------:R-:W-:Y:S01]  /*10c0*/  LOP3.LUT R16, R60, 0xffff, RZ, 0xc0, !PT ;  /* 0x0000ffff3c107812 */ /* 0x000fe200078ec0ff */
[----:B------:R-:W-:Y:S02]  /*10d0*/  IMAD.MOV.U32 R17, RZ, RZ, R20 ;  /* 0x000000ffff117224 */ /* 0x000fe400078e0014 */
[----:B------:R-:W-:Y:S02]  /*10e0*/  IMAD R4, R6, 0x91, RZ ;  /* 0x0000009106047824 */ /* 0x000fe400078e02ff */
[----:B------:R-:W-:Y:S02]  /*10f0*/  IMAD.MOV R2, RZ, RZ, -R2 ;  /* 0x000000ffff027224 */ /* 0x000fe400078e0a02 */
[----:B------:R-:W-:-:S02]  /*1100*/  IMAD R6, R15, 0x1d, RZ ;  /* 0x0000001d0f067824 */ /* 0x000fc400078e02ff */
[----:B------:R-:W-:Y:S01]  /*1110*/  IMAD R15, R17, 0x1d, RZ ;  /* 0x0000001d110f7824 */ /* 0x000fe200078e02ff */
[----:B------:R-:W-:Y:S01]  /*1120*/  PRMT R2, R2, 0x7710, RZ ;  /* 0x0000771002027816 */ /* 0x000fe200000000ff */
[----:B------:R-:W-:Y:S01]  /*1130*/  IMAD.MOV R17, RZ, RZ, -R4 ;  /* 0x000000ffff117224 */ /* 0x000fe200078e0a04 */
[----:B------:R-:W-:Y:S01]  /*1140*/  PRMT R4, R18, 0x7710, RZ ;  /* 0x0000771012047816 */ /* 0x000fe200000000ff */
[----:B------:R-:W-:Y:S02]  /*1150*/  IMAD.MOV R15, RZ, RZ, -R15 ;  /* 0x000000ffff0f7224 */ /* 0x000fe400078e0a0f */
[----:B------:R-:W-:Y:S01]  /*1160*/  IMAD.MOV R6, RZ, RZ, -R6 ;  /* 0x000000ffff067224 */ /* 0x000fe200078e0a06 */
[----:B------:R-:W-:Y:S01]  /*1170*/  PRMT R17, R17, 0x7710, RZ ;  /* 0x0000771011117816 */ /* 0x000fe200000000ff */
[----:B------:R-:W-:Y:S01]  /*1180*/  IMAD.IADD R63, R63, 0x1, R2 ;  /* 0x000000013f3f7824 */ /* 0x000fe200078e0202 */
[----:B------:R-:W-:Y:S01]  /*1190*/  PRMT R2, R15, 0x7710, RZ ;  /* 0x000077100f027816 */ /* 0x000fe200000000ff */
[----:B------:R-:W-:Y:S01]  /*11a0*/  IMAD.IADD R27, R27, 0x1, R4 ;  /* 0x000000011b1b7824 */ /* 0x000fe200078e0204 */
[----:B------:R-:W-:Y:S01]  /*11b0*/  PRMT R21, R6, 0x7710, RZ ;  /* 0x0000771006157816 */ /* 0x000fe200000000ff */
[----:B------:R-:W-:Y:S01]  /*11c0*/  IMAD.IADD R66, R66, 0x1, R17 ;  /* 0x0000000142427824 */ /* 0x000fe200078e0211 */
[----:B------:R-:W-:Y:S01]  /*11d0*/  LOP3.LUT R4, R62, 0xffff, RZ, 0xc0, !PT ;  /* 0x0000ffff3e047812 */ /* 0x000fe200078ec0ff */
[----:B------:R-:W-:Y:S01]  /*11e0*/  IMAD.IADD R25, R25, 0x1, R2 ;  /* 0x0000000119197824 */ /* 0x000fe200078e0202 */
[----:B------:R-:W-:Y:S01]  /*11f0*/  LOP3.LUT R6, R24, 0xffff, RZ, 0xc0, !PT ;  /* 0x0000ffff18067812 */ /* 0x000fe200078ec0ff */
[----:B------:R-:W-:Y:S01]  /*1200*/  IMAD R17, R16, 0x1c4, RZ ;  /* 0x000001c410117824 */ /* 0x000fe200078e02ff */
[----:B------:R-:W-:Y:S01]  /*1210*/  LOP3.LUT R15, R61, 0xffff, RZ, 0xc0, !PT ;  /* 0x0000ffff3d0f7812 */ /* 0x000fe200078ec0ff */
[----:B------:R-:W-:-:S02]  /*1220*/  IMAD R2, R4, 0x1c4, RZ ;  /* 0x000001c404027824 */ /* 0x000fc400078e02ff */
[----:B------:R-:W-:Y:S02]  /*1230*/  IMAD R4, R6, 0x8d4, RZ ;  /* 0x000008d406047824 */ /* 0x000fe400078e02ff */
[----:B------:R-:W-:Y:S01]  /*1240*/  IMAD R6, R15, 0x1c4, RZ ;  /* 0x000001c40f067824 */ /* 0x000fe200078e02ff */
[----:B------:R-:W-:Y:S01]  /*1250*/  LOP3.LUT R15, R23, 0xffff, RZ, 0xc0, !PT ;  /* 0x0000ffff170f7812 */ /* 0x000fe200078ec0ff */
[C---:B------:R-:W-:Y:S01]  /*1260*/  VIADD R54, R35.reuse, 0x83 ;  /* 0x0000008323367836 */ /* 0x040fe20000000000 */
[----:B------:R-:W-:Y:S01]  /*1270*/  SHF.R.U32.HI R4, RZ, 0x10, R4 ;  /* 0x00000010ff047819 */ /* 0x000fe20000011604 */
[----:B------:R-:W-:Y:S01]  /*1280*/  VIADD R36, R35, 0x84 ;  /* 0x0000008423247836 */ /* 0x000fe20000000000 */
[----:B------:R-:W-:Y:S01]  /*1290*/  SHF.R.U32.HI R6, RZ, 0x10, R6 ;  /* 0x00000010ff067819 */ /* 0x000fe20000011606 */
[----:B------:R-:W-:Y:S01]  /*12a0*/  IMAD R15, R15, 0x8d4, RZ ;  /* 0x000008d40f0f7824 */ /* 0x000fe200078e02ff */
[----:B------:R-:W-:Y:S01]  /*12b0*/  SHF.R.U32.HI R2, RZ, 0x10, R2 ;  /* 0x00000010ff027819 */ /* 0x000fe20000011602 */
[----:B------:R-:W-:Y:S01]  /*12c0*/  IMAD.IADD R26, R26, 0x1, R21 ;  /* 0x000000011a1a7824 */ /* 0x000fe200078e0215 */
[----:B------:R-:W-:Y:S01]  /*12d0*/  PRMT R4, R4, 0x9910, RZ ;  /* 0x0000991004047816 */ /* 0x000fe200000000ff */
[C---:B------:R-:W-:Y:S01]  /*12e0*/  VIADD R46, R35.reuse, 0x85 ;  /* 0x00000085232e7836 */ /* 0x040fe20000000000 */
[----:B------:R-:W-:Y:S01]  /*12f0*/  PRMT R18, R6, 0x9910, RZ ;  /* 0x0000991006127816 */ /* 0x000fe200000000ff */
[----:B------:R-:W-:Y:S01]  /*1300*/  VIADD R20, R35, 0x11 ;  /* 0x0000001123147836 */ /* 0x000fe20000000000 */
[----:B------:R-:W-:Y:S01]  /*1310*/  PRMT R2, R2, 0x9910, RZ ;  /* 0x0000991002027816 */ /* 0x000fe200000000ff */
[----:B------:R-:W-:Y:S01]  /*1320*/  IMAD R4, R4, 0x1d, RZ ;  /* 0x0000001d04047824 */ /* 0x000fe200078e02ff */
[----:B------:R-:W-:Y:S01]  /*1330*/  SHF.R.U32.HI R6, RZ, 0x10, R15 ;  /* 0x00000010ff067819 */ /* 0x000fe2000001160f */
[----:B------:R-:W-:Y:S01]  /*1340*/  IMAD.MOV.U32 R16, RZ, RZ, R18 ;  /* 0x000000ffff107224 */ /* 0x000fe200078e0012 */
[----:B------:R-:W-:Y:S01]  /*1350*/  SHF.R.U32.HI R15, RZ, 0x10, R17 ;  /* 0x00000010ff0f7819 */ /* 0x000fe20000011611 */
[----:B------:R-:W-:Y:S01]  /*1360*/  IMAD R2, R2, 0x91, RZ ;  /* 0x0000009102027824 */ /* 0x000fe200078e02ff */
[----:B------:R-:W-:Y:S01]  /*1370*/  PRMT R17, R6, 0x9910, RZ ;  /* 0x0000991006117816 */ /* 0x000fe200000000ff */
[----:B------:R-:W-:Y:S01]  /*1380*/  IMAD.MOV R4, RZ, RZ, -R4 ;  /* 0x000000ffff047224 */ /* 0x000fe200078e0a04 */
[----:B------:R-:W-:Y:S01]  /*1390*/  PRMT R18, R15, 0x9910, RZ ;  /* 0x000099100f127816 */ /* 0x000fe200000000ff */
[----:B------:R-:W-:Y:S01]  /*13a0*/  IMAD R6, R16, 0x91, RZ ;  /* 0x0000009110067824 */ /* 0x000fe200078e02ff */
[----:B------:R-:W-:Y:S01]  /*13b0*/  IADD3 R21, PT, PT, R35, 0x10, RZ ;  /* 0x0000001023157810 */ /* 0x000fe20007ffe0ff */
[----:B------:R-:W-:Y:S01]  /*13c0*/  IMAD.MOV R16, RZ, RZ, -R2 ;  /* 0x000000ffff107224 */ /* 0x000fe200078e0a02 */
[----:B------:R-:W-:Y:S01]  /*13d0*/  LOP3.LUT R74, R26, 0xffff, RZ, 0xc0, !PT ;  /* 0x0000ffff1a4a7812 */ /* 0x000fe200078ec0ff */
[----:B------:R-:W-:Y:S01]  /*13e0*/  IMAD.MOV.U32 R2, RZ, RZ, R17 ;  /* 0x000000ffff027224 */ /* 0x000fe200078e0011 */
[----:B------:R-:W-:Y:S01]  /*13f0*/  PRMT R17, R4, 0x7710, RZ ;  /* 0x0000771004117816 */ /* 0x000fe200000000ff */
[----:B------:R-:W-:Y:S01]  /*1400*/  IMAD.MOV.U32 R4, RZ, RZ, R18 ;  /* 0x000000ffff047224 */ /* 0x000fe200078e0012 */
[----:B------:R-:W-:Y:S01]  /*1410*/  PRMT R15, R16, 0x7710, RZ ;  /* 0x00007710100f7816 */ /* 0x000fe200000000ff */
[----:B------:R-:W-:Y:S01]  /*1420*/  IMAD R2, R2, 0x1d, RZ ;  /* 0x0000001d02027824 */ /* 0x000fe200078e02ff */
[----:B------:R-:W-:Y:S01]  /*1430*/  LOP3.LUT R16, R21, 0xffff, RZ, 0xc0, !PT ;  /* 0x0000ffff15107812 */ /* 0x000fe200078ec0ff */
[----:B------:R-:W-:-:S02]  /*1440*/  IMAD R4, R4, 0x91, RZ ;  /* 0x0000009104047824 */ /* 0x000fc400078e02ff */
[----:B------:R-:W-:Y:S02]  /*1450*/  IMAD.MOV R6, RZ, RZ, -R6 ;  /* 0x000000ffff067224 */ /* 0x000fe400078e0a06 */
[----:B------:R-:W-:Y:S02]  /*1460*/  IMAD.IADD R62, R62, 0x1, R15 ;  /* 0x000000013e3e7824 */ /* 0x000fe400078e020f */
[----:B------:R-:W-:Y:S01]  /*1470*/  IMAD.MOV R2, RZ, RZ, -R2 ;  /* 0x000000ffff027224 */ /* 0x000fe200078e0a02 */
[----:B------:R-:W-:Y:S01]  /*1480*/  PRMT R6, R6, 0x7710, RZ ;  /* 0x0000771006067816 */ /* 0x000fe200000000ff */
[----:B------:R-:W-:Y:S01]  /*1490*/  IMAD.MOV R15, RZ, RZ, -R4 ;  /* 0x000000ffff0f7224 */ /* 0x000fe200078e0a04 */
[----:B------:R-:W-:Y:S01]  /*14a0*/  LOP3.LUT R4, R22, 0xffff, RZ, 0xc0, !PT ;  /* 0x0000ffff16047812 */ /* 0x000fe200078ec0ff */
[----:B------:R-:W-:Y:S01]  /*14b0*/  IMAD.IADD R24, R24, 0x1, R17 ;  /* 0x0000000118187824 */ /* 0x000fe200078e0211 */
        /* <DEDUP_REMOVED lines=9> */
[----:B------:R-:W-:-:S02]  /*1550*/  IMAD R2, R4, 0x8d4, RZ ;  /* 0x000008d404027824 */ /* 0x000fc400078e02ff */
[----:B------:R-:W-:Y:S02]  /*1560*/  IMAD R6, R6, 0x1c4, RZ ;  /* 0x000001c406067824 */ /* 0x000fe400078e02ff */
[----:B------:R-:W-:Y:S01]  /*1570*/  IMAD R15, R15, 0x1c4, RZ ;  /* 0x000001c40f0f7824 */ /* 0x000fe200078e02ff */
[----:B------:R-:W-:Y:S01]  /*1580*/  SHF.R.U32.HI R2, RZ, 0x10, R2 ;  /* 0x00000010ff027819 */ /* 0x000fe20000011602 */
[----:B------:R-:W-:Y:S01]  /*1590*/  IMAD R17, R17, 0x1c4, RZ ;  /* 0x000001c411117824 */ /* 0x000fe200078e02ff */
[----:B------:R-:W-:Y:S01]  /*15a0*/  SHF.R.U32.HI R4, RZ, 0x10, R6 ;  /* 0x00000010ff047819 */ /* 0x000fe20000011606 */
[C---:B------:R-:W-:Y:S01]  /*15b0*/  VIADD R44, R35.reuse, 0x86 ;  /* 0x00000086232c7836 */ /* 0x040fe20000000000 */
[----:B------:R-:W-:Y:S01]  /*15c0*/  PRMT R6, R2, 0x9910, RZ ;  /* 0x0000991002067816 */ /* 0x000fe200000000ff */
[C---:B------:R-:W-:Y:S01]  /*15d0*/  VIADD R136, R35.reuse, 0x1 ;  /* 0x0000000123887836 */ /* 0x040fe20000000000 */
[----:B------:R-:W-:Y:S01]  /*15e0*/  SHF.R.U32.HI R2, RZ, 0x10, R15 ;  /* 0x00000010ff027819 */ /* 0x000fe2000001160f */
[C---:B------:R-:W-:Y:S01]  /*15f0*/  VIADD R134, R35.reuse, 0x2 ;  /* 0x0000000223867836 */ /* 0x040fe20000000000 */
[----:B------:R-:W-:Y:S01]  /*1600*/  PRMT R4, R4, 0x9910, RZ ;  /* 0x0000991004047816 */ /* 0x000fe200000000ff */
[----:B------:R-:W-:Y:S01]  /*1610*/  VIADD R133, R35, 0x3 ;  /* 0x0000000323857836 */ /* 0x000fe20000000000 */
[----:B------:R-:W-:Y:S01]  /*1620*/  PRMT R15, R2, 0x9910, RZ ;  /* 0x00009910020f7816 */ /* 0x000fe200000000ff */
[----:B------:R-:W-:Y:S01]  /*1630*/  IMAD R2, R6, 0x1d, RZ ;  /* 0x0000001d06027824 */ /* 0x000fe200078e02ff */
[----:B------:R-:W-:Y:S01]  /*1640*/  SHF.R.U32.HI R6, RZ, 0x10, R16 ;  /* 0x00000010ff067819 */ /* 0x000fe20000011610 */
[----:B------:R-:W-:-:S02]  /*1650*/  IMAD R4, R4, 0x91, RZ ;  /* 0x0000009104047824 */ /* 0x000fc400078e02ff */
[----:B------:R-:W-:Y:S01]  /*1660*/  IMAD.MOV R16, RZ, RZ, -R2 ;  /* 0x000000ffff107224 */ /* 0x000fe200078e0a02 */
[----:B------:R-:W-:Y:S01]  /*1670*/  PRMT R6, R6, 0x9910, RZ ;  /* 0x0000991006067816 */ /* 0x000fe200000000ff */
[----:B------:R-:W-:Y:S01]  /*1680*/  IMAD.MOV R18, RZ, RZ, -R4 ;  /* 0x000000ffff127224 */ /* 0x000fe200078e0a04 */
[----:B------:R-:W-:Y:S01]  /*1690*/  SHF.R.U32.HI R4, RZ, 0x10, R17 ;  /* 0x00000010ff047819 */ /* 0x000fe20000011611 */
[----:B------:R-:W-:Y:S01]  /*16a0*/  IMAD R2, R15, 0x91, RZ ;  /* 0x000000910f027824 */ /* 0x000fe200078e02ff */
[----:B------:R-:W-:Y:S01]  /*16b0*/  PRMT R15, R16, 0x7710, RZ ;  /* 0x00007710100f7816 */ /* 0x000fe200000000ff */
[----:B------:R-:W-:Y:S01]  /*16c0*/  VIADD R50, R35, 0x88 ;  /* 0x0000008823327836 */ /* 0x000fe20000000000 */
[----:B------:R-:W-:Y:S01]  /*16d0*/  PRMT R16, R4, 0x9910, RZ ;  /* 0x0000991004107816 */ /* 0x000fe200000000ff */
[----:B------:R-:W-:Y:S01]  /*16e0*/  IMAD.MOV.U32 R4, RZ, RZ, R6 ;  /* 0x000000ffff047224 */ /* 0x000fe200078e0006 */
[----:B------:R-:W-:Y:S01]  /*16f0*/  PRMT R17, R18, 0x7710, RZ ;  /* 0x0000771012117816 */ /* 0x000fe200000000ff */
[----:B------:R-:W-:-:S02]  /*1700*/  IMAD.IADD R22, R22, 0x1, R15 ;  /* 0x0000000116167824 */ /* 0x000fc400078e020f */
[----:B------:R-:W-:Y:S02]  /*1710*/  IMAD.MOV R15, RZ, RZ, -R2 ;  /* 0x000000ffff0f7224 */ /* 0x000fe400078e0a02 */
[----:B------:R-:W-:Y:S02]  /*1720*/  IMAD R2, R4, 0x1d, RZ ;  /* 0x0000001d04027824 */ /* 0x000fe400078e02ff */
[----:B------:R-:W-:Y:S01]  /*1730*/  IMAD.MOV.U32 R6, RZ, RZ, R16 ;  /* 0x000000ffff067224 */ /* 0x000fe200078e0010 */
[----:B------:R-:W-:Y:S01]  /*1740*/  PRMT R15, R15, 0x7710, RZ ;  /* 0x000077100f0f7816 */ /* 0x000fe200000000ff */
[----:B------:R-:W-:Y:S01]  /*1750*/  IMAD.MOV R2, RZ, RZ, -R2 ;  /* 0x000000ffff027224 */ /* 0x000fe200078e0a02 */
[----:B------:R-:W-:Y:S01]  /*1760*/  LOP3.LUT R16, R20, 0xffff, RZ, 0xc0, !PT ;  /* 0x0000ffff14107812 */ /* 0x000fe200078ec0ff */
[----:B------:R-:W-:Y:S02]  /*1770*/  IMAD R4, R6, 0x91, RZ ;  /* 0x0000009106047824 */ /* 0x000fe400078e02ff */
[----:B------:R-:W-:Y:S01]  /*1780*/  IMAD.IADD R36, R36, 0x1, R15 ;  /* 0x0000000124247824 */ /* 0x000fe200078e020f */
[----:B------:R-:W-:Y:S01]  /*1790*/  PRMT R2, R2, 0x7710, RZ ;  /* 0x0000771002027816 */ /* 0x000fe200000000ff */
[----:B------:R-:W-:Y:S01]  /*17a0*/  IMAD R16, R16, 0x8d4, RZ ;  /* 0x000008d410107824 */ /* 0x000fe200078e02ff */
[----:B------:R-:W-:Y:S01]  /*17b0*/  LOP3.LUT R15, R44, 0xffff, RZ, 0xc0, !PT ;  /* 0x0000ffff2c0f7812 */ /* 0x000fe200078ec0ff */
[----:B------:R-:W-:-:S02]  /*17c0*/  VIADD R6, R35, 0x12 ;  /* 0x0000001223067836 */ /* 0x000fc40000000000 */
[----:B------:R-:W-:Y:S02]  /*17d0*/  IMAD.IADD R54, R54, 0x1, R17 ;  /* 0x0000000136367824 */ /* 0x000fe400078e0211 */
[----:B------:R-:W-:Y:S02]  /*17e0*/  IMAD.MOV R17, RZ, RZ, -R4 ;  /* 0x000000ffff117224 */ /* 0x000fe400078e0a04 */
[----:B------:R-:W-:Y:S01]  /*17f0*/  IMAD.IADD R21, R21, 0x1, R2 ;  /* 0x0000000115157824 */ /* 0x000fe200078e0202 */
[----:B------:R-:W-:Y:S01]  /*1800*/  SHF.R.U32.HI R2, RZ, 0x10, R16 ;  /* 0x00000010ff027819 */ /* 0x000fe20000011610 */
[----:B------:R-:W-:Y:S01]  /*1810*/  IMAD R4, R15, 0x1c4, RZ ;  /* 0x000001c40f047824 */ /* 0x000fe200078e02ff */
[----:B------:R-:W-:Y:S01]  /*1820*/  LOP3.LUT R16, R6, 0xffff, RZ, 0xc0, !PT ;  /* 0x0000ffff06107812 */ /* 0x000fe200078ec0ff */
[----:B------:R-:W-:Y:S01]  /*1830*/  VIADD R131, R35, 0x4 ;  /* 0x0000000423837836 */ /* 0x000fe20000000000 */
[----:B------:R-:W-:Y:S01]  /*1840*/  PRMT R2, R2, 0x9910, RZ ;  /* 0x0000991002027816 */ /* 0x000fe200000000ff */
[----:B------:R-:W-:Y:S01]  /*1850*/  IMAD R19, R19, 0x310, RZ ;  /* 0x0000031013137824 */ /* 0x000fe200078e02ff */
[----:B------:R-:W-:Y:S01]  /*1860*/  SHF.R.U32.HI R4, RZ, 0x10, R4 ;  /* 0x00000010ff047819 */ /* 0x000fe20000011604 */
[----:B------:R-:W-:Y:S01]  /*1870*/  IMAD R16, R16, 0x8d4, RZ ;  /* 0x000008d410107824 */ /* 0x000fe200078e02ff */
[----:B------:R-:W-:Y:S01]  /*1880*/  PRMT R15, R17, 0x7710, RZ ;  /* 0x00007710110f7816 */ /* 0x000fe200000000ff */
[----:B------:R-:W-:Y:S01]  /*1890*/  IMAD R2, R2, 0x1d, RZ ;  /* 0x0000001d02027824 */ /* 0x000fe200078e02ff */
[----:B------:R-:W-:-:S02]  /*18a0*/  PRMT R18, R4, 0x9910, RZ ;  /* 0x0000991004127816 */ /* 0x000fc400000000ff */
[----:B------:R-:W-:Y:S01]  /*18b0*/  LOP3.LUT R17, R38, 0xffff, RZ, 0xc0, !PT ;  /* 0x0000ffff26117812 */ /* 0x000fe200078ec0ff */
[----:B------:R-:W-:Y:S01]  /*18c0*/  IMAD.MOV R33, RZ, RZ, -R2 ;  /* 0x000000ffff217224 */ /* 0x000fe200078e0a02 */
[----:B------:R-:W-:Y:S01]  /*18d0*/  SHF.R.U32.HI R4, RZ, 0x10, R16 ;  /* 0x00000010ff047819 */ /* 0x000fe20000011610 */
[----:B------:R-:W-:Y:S02]  /*18e0*/  IMAD.MOV.U32 R16, RZ, RZ, R18 ;  /* 0x000000ffff107224 */ /* 0x000fe400078e0012 */
[----:B------:R-:W-:Y:S01]  /*18f0*/  IMAD R17, R17, 0x1c4, RZ ;  /* 0x000001c411117824 */ /* 0x000fe200078e02ff */
[----:B------:R-:W-:Y:S01]  /*1900*/  PRMT R37, R4, 0x9910, RZ ;  /* 0x0000991004257816 */ /* 0x000fe200000000ff */
[----:B------:R-:W-:Y:S02]  /*1910*/  IMAD.IADD R46, R46, 0x1, R15 ;  /* 0x000000012e2e7824 */ /* 0x000fe400078e020f */
[----:B------:R-:W-:Y:S01]  /*1920*/  VIADD R15, R35, 0x13 ;  /* 0x00000013230f7836 */ /* 0x000fe20000000000 */
[----:B------:R-:W-:Y:S01]  /*1930*/  SHF.R.U32.HI R2, RZ, 0x10, R17 ;  /* 0x00000010ff027819 */ /* 0x000fe20000011611 */
[----:B------:R-:W-:Y:S01]  /*1940*/  IMAD R4, R16, 0x91, RZ ;  /* 0x0000009110047824 */ /* 0x000fe200078e02ff */
[----:B------:R-:W-:Y:S01]  /*1950*/  PRMT R17, R33, 0x7710, RZ ;  /* 0x0000771021117816 */ /* 0x000fe200000000ff */
[----:B------:R-:W-:Y:S01]  /*1960*/  IMAD.MOV.U32 R16, RZ, RZ, R37 ;  /* 0x000000ffff107224 */ /* 0x000fe200078e0025 */
[----:B------:R-:W-:Y:S01]  /*1970*/  LOP3.LUT R18, R15, 0xffff, RZ, 0xc0, !PT ;  /* 0x0000ffff0f127812 */ /* 0x000fe200078ec0ff */
[----:B------:R-:W-:Y:S01]  /*1980*/  IMAD.MOV R4, RZ, RZ, -R4 ;  /* 0x000000ffff047224 */ /* 0x000fe200078e0a04 */
[----:B------:R-:W-:Y:S01]  /*1990*/  PRMT R33, R2, 0x9910, RZ ;  /* 0x0000991002217816 */ /* 0x000fe200000000ff */
[----:B------:R-:W-:-:S02]  /*19a0*/  IMAD R2, R16, 0x1d, RZ ;  /* 0x0000001d10027824 */ /* 0x000fc400078e02ff */
[----:B------:R-:W-:Y:S01]  /*19b0*/  IMAD.IADD R20, R20, 0x1, R17 ;  /* 0x0000000114147824 */ /* 0x000fe200078e0211 */
[----:B------:R-:W-:Y:S01]  /*19c0*/  PRMT R17, R4, 0x7710, RZ ;  /* 0x0000771004117816 */ /* 0x000fe200000000ff */
[----:B------:R-:W-:Y:S02]  /*19d0*/  IMAD R18, R18, 0x8d4, RZ ;  /* 0x000008d412127824 */ /* 0x000fe400078e02ff */
[----:B------:R-:W-:Y:S02]  /*19e0*/  IMAD.MOV R2, RZ, RZ, -R2 ;  /* 0x000000ffff027224 */ /* 0x000fe400078e0a02 */
[----:B------:R-:W-:Y:S01]  /*19f0*/  IMAD.MOV.U32 R16, RZ, RZ, R33 ;  /* 0x000000ffff107224 */ /* 0x000fe200078e0021 */
[----:B------:R-:W-:Y:S01]  /*1a00*/  SHF.R.U32.HI R4, RZ, 0x10, R18 ;  /* 0x00000010ff047819 */ /* 0x000fe20000011612 */
[----:B------:R-:W-:Y:S02]  /*1a10*/  VIADD R33, R35, 0x14 ;  /* 0x0000001423217836 */ /* 0x000fe40000000000 */
[----:B------:R-:W-:Y:S01]  /*1a20*/  IMAD.IADD R44, R44, 0x1, R17 ;  /* 0x000000012c2c7824 */ /* 0x000fe200078e0211 */
[----:B------:R-:W-:Y:S01]  /*1a30*/  PRMT R17, R2, 0x7710, RZ ;  /* 0x0000771002117816 */ /* 0x000fe200000000ff */
[----:B------:R-:W-:Y:S01]  /*1a40*/  IMAD R2, R16, 0x91, RZ ;  /* 0x0000009110027824 */ /* 0x000fe200078e02ff */
[----:B------:R-:W-:-:S02]  /*1a50*/  LOP3.LUT R16, R33, 0xffff, RZ, 0xc0, !PT ;  /* 0x0000ffff21107812 */ /* 0x000fc400078ec0ff */
[----:B------:R-:W-:Y:S01]  /*1a60*/  PRMT R4, R4, 0x9910, RZ ;  /* 0x0000991004047816 */ /* 0x000fe200000000ff */
[----:B------:R-:W-:Y:S02]  /*1a70*/  IMAD.IADD R6, R6, 0x1, R17 ;  /* 0x0000000106067824 */ /* 0x000fe400078e0211 */
[----:B------:R-:W-:Y:S01]  /*1a80*/  IMAD R18, R16, 0x8d4, RZ ;  /* 0x000008d410127824 */ /* 0x000fe200078e02ff */
[----:B------:R-:W-:Y:S01]  /*1a90*/  LOP3.LUT R16, R136, 0xffff, RZ, 0xc0, !PT ;  /* 0x0000ffff88107812 */ /* 0x000fe200078ec0ff */
[----:B------:R-:W-:Y:S02]  /*1aa0*/  IMAD.MOV R17, RZ, RZ, -R2 ;  /* 0x000000ffff117224 */ /* 0x000fe400078e0a02 */
[----:B------:R-:W-:Y:S01]  /*1ab0*/  IMAD R2, R4, 0x1d, RZ ;  /* 0x0000001d04027824 */ /* 0x000fe200078e02ff */
[----:B------:R-:W-:Y:S02]  /*1ac0*/  SHF.R.U32.HI R4, RZ, 0x10, R18 ;  /* 0x00000010ff047819 */ /* 0x000fe40000011612 */
[----:B------:R-:W-:Y:S01]  /*1ad0*/  PRMT R17, R17, 0x7710, RZ ;  /* 0x0000771011117816 */ /* 0x000fe200000000ff */
[----:B------:R-:W-:Y:S01]  /*1ae0*/  IMAD.MOV R2, RZ, RZ, -R2 ;  /* 0x000000ffff027224 */ /* 0x000fe200078e0a02 */
[----:B------:R-:W-:Y:S01]  /*1af0*/  PRMT R37, R4, 0x9910, RZ ;  /* 0x0000991004257816 */ /* 0x000fe200000000ff */
[----:B------:R-:W-:-:S02]  /*1b00*/  IMAD R4, R16, 0x1c4, RZ ;  /* 0x000001c410047824 */ /* 0x000fc400078e02ff */
[----:B------:R-:W-:Y:S01]  /*1b10*/  IMAD R16, R16, 0x8d4, RZ ;  /* 0x000008d410107824 */ /* 0x000fe200078e02ff */
[----:B------:R-:W-:Y:S01]  /*1b20*/  PRMT R2, R2, 0x7710, RZ ;  /* 0x0000771002027816 */ /* 0x000fe200000000ff */
[----:B------:R-:W-:Y:S01]  /*1b30*/  IMAD.IADD R38, R38, 0x1, R17 ;  /* 0x0000000126267824 */ /* 0x000fe200078e0211 */
[----:B------:R-:W-:Y:S02]  /*1b40*/  LOP3.LUT R17, R134, 0xffff, RZ, 0xc0, !PT ;  /* 0x0000ffff86117812 */ /* 0x000fe400078ec0ff */
[----:B------:R-:W-:Y:S02]  /*1b50*/  IADD3 R2, PT, PT, R15, R2, RZ ;  /* 0x000000020f027210 */ /* 0x000fe40007ffe0ff */
[----:B------:R-:W-:Y:S01]  /*1b60*/  SHF.R.U32.HI R4, RZ, 0x10, R4 ;  /* 0x00000010ff047819 */ /* 0x000fe20000011604 */
[----:B------:R-:W-:Y:S01]  /*1b70*/  IMAD R18, R17, 0x8d4, RZ ;  /* 0x000008d411127824 */ /* 0x000fe200078e02ff */
[----:B------:R-:W-:Y:S01]  /*1b80*/  SHF.R.U32.HI R15, RZ, 0x10, R16 ;  /* 0x00000010ff0f7819 */ /* 0x000fe20000011610 */
[----:B------:R-:W-:Y:S01]  /*1b90*/  IMAD R16, R37, 0x1d, RZ ;  /* 0x0000001d25107824 */ /* 0x000fe200078e02ff */
[----:B------:R-:W-:Y:S01]  /*1ba0*/  PRMT R37, R4, 0x9910, RZ ;  /* 0x0000991004257816 */ /* 0x000fe200000000ff */
[----:B------:R-:W-:Y:S01]  /*1bb0*/  IMAD R17, R17, 0x1c4, RZ ;  /* 0x000001c411117824 */ /* 0x000fe200078e02ff */
[----:B------:R-:W-:Y:S01]  /*1bc0*/  PRMT R15, R15, 0x9910, RZ ;  /* 0x000099100f0f7816 */ /* 0x000fe200000000ff */
[----:B------:R-:W-:Y:S01]  /*1bd0*/  IMAD.MOV R40, RZ, RZ, -R16 ;  /* 0x000000ffff287224 */ /* 0x000fe200078e0a10 */
[----:B------:R-:W-:Y:S01]  /*1be0*/  SHF.R.U32.HI R4, RZ, 0x10, R18 ;  /* 0x00000010ff047819 */ /* 0x000fe20000011612 */
[----:B------:R-:W-:Y:S01]  /*1bf0*/  IMAD.MOV.U32 R18, RZ, RZ, R37 ;  /* 0x000000ffff127224 */ /* 0x000fe200078e0025 */
[----:B------:R-:W-:Y:S01]  /*1c00*/  SHF.R.U32.HI R17, RZ, 0x10, R17 ;  /* 0x00000010ff117819 */ /* 0x000fe20000011611 */
[----:B------:R-:W-:Y:S01]  /*1c10*/  IMAD.MOV.U32 R16, RZ, RZ, R15 ;  /* 0x000000ffff107224 */ /* 0x000fe200078e000f */
[----:B------:R-:W-:Y:S01]  /*1c20*/  PRMT R40, R40, 0x7710, RZ ;  /* 0x0000771028287816 */ /* 0x000fe200000000ff */
[----:B------:R-:W-:Y:S01]  /*1c30*/  IMAD R15, R18, 0x91, RZ ;  /* 0x00000091120f7824 */ /* 0x000fe200078e02ff */
[----:B------:R-:W-:Y:S01]  /*1c40*/  PRMT R17, R17, 0x9910, RZ ;  /* 0x0000991011117816 */ /* 0x000fe200000000ff */
[----:B------:R-:W-:Y:S01]  /*1c50*/  IMAD R16, R16, 0x1d, RZ ;  /* 0x0000001d10107824 */ /* 0x000fe200078e02ff */
[----:B------:R-:W-:Y:S01]  /*1c60*/  PRMT R39, R4, 0x9910, RZ ;  /* 0x0000991004277816 */ /* 0x000fe200000000ff */
[----:B------:R-:W-:-:S02]  /*1c70*/  IMAD.MOV R15, RZ, RZ, -R15 ;  /* 0x000000ffff0f7224 */ /* 0x000fc400078e0a0f */
[----:B------:R-:W-:Y:S02]  /*1c80*/  IMAD.MOV R16, RZ, RZ, -R16 ;  /* 0x000000ffff107224 */ /* 0x000fe400078e0a10 */
[----:B------:R-:W-:Y:S01]  /*1c90*/  IMAD.IADD R4, R33, 0x1, R40 ;  /* 0x0000000121047824 */ /* 0x000fe200078e0228 */
[----:B------:R-:W-:Y:S01]  /*1ca0*/  PRMT R33, R15, 0x7710, RZ ;  /* 0x000077100f217816 */ /* 0x000fe200000000ff */
[----:B------:R-:W-:Y:S01]  /*1cb0*/  IMAD R15, R17, 0x91, RZ ;  /* 0x00000091110f7824 */ /* 0x000fe200078e02ff */
[----:B------:R-:W-:Y:S01]  /*1cc0*/  PRMT R37, R16, 0x7710, RZ ;  /* 0x0000771010257816 */ /* 0x000fe200000000ff */
[----:B------:R-:W-:Y:S01]  /*1cd0*/  IMAD R16, R39, 0x1d, RZ ;  /* 0x0000001d27107824 */ /* 0x000fe200078e02ff */
[----:B------:R-:W-:Y:S01]  /*1ce0*/  LOP3.LUT R39, R50, 0xffff, RZ, 0xc0, !PT ;  /* 0x0000ffff32277812 */ /* 0x000fe200078ec0ff */
[----:B------:R-:W-:Y:S02]  /*1cf0*/  IMAD.MOV R15, RZ, RZ, -R15 ;  /* 0x000000ffff0f7224 */ /* 0x000fe400078e0a0f */
[----:B------:R-:W-:-:S02]  /*1d00*/  IMAD.IADD R40, R136, 0x1, R33 ;  /* 0x0000000188287824 */ /* 0x000fc400078e0221 */
[----:B------:R-:W-:Y:S01]  /*1d10*/  IMAD.MOV R16, RZ, RZ, -R16 ;  /* 0x000000ffff107224 */ /* 0x000fe200078e0a10 */
[----:B------:R-:W-:Y:S01]  /*1d20*/  PRMT R15, R15, 0x7710, RZ ;  /* 0x000077100f0f7816 */ /* 0x000fe200000000ff */
[----:B------:R-:W-:Y:S01]  /*1d30*/  IMAD.IADD R136, R136, 0x1, R37 ;  /* 0x0000000188887824 */ /* 0x000fe200078e0225 */
[----:B------:R-:W-:Y:S01]  /*1d40*/  LOP3.LUT R37, R133, 0xffff, RZ, 0xc0, !PT ;  /* 0x0000ffff85257812 */ /* 0x000fe200078ec0ff */
[----:B------:R-:W-:Y:S01]  /*1d50*/  IMAD R18, R18, 0x310, RZ ;  /* 0x0000031012127824 */ /* 0x000fe200078e02ff */
[----:B------:R-:W-:Y:S01]  /*1d60*/  PRMT R33, R16, 0x7710, RZ ;  /* 0x0000771010217816 */ /* 0x000fe200000000ff */
[----:B------:R-:W-:Y:S02]  /*1d70*/  IMAD.IADD R42, R134, 0x1, R15 ;  /* 0x00000001862a7824 */ /* 0x000fe400078e020f */
[C---:B------:R-:W-:Y:S02]  /*1d80*/  IMAD R16, R37.reuse, 0x1c4, RZ ;  /* 0x000001c425107824 */ /* 0x040fe400078e02ff */
[----:B------:R-:W-:-:S02]  /*1d90*/  IMAD R37, R37, 0x8d4, RZ ;  /* 0x000008d425257824 */ /* 0x000fc400078e02ff */
[----:B------:R-:W-:Y:S01]  /*1da0*/  IMAD.IADD R134, R134, 0x1, R33 ;  /* 0x0000000186867824 */ /* 0x000fe200078e0221 */
[----:B------:R-:W-:Y:S01]  /*1db0*/  SHF.R.U32.HI R15, RZ, 0x10, R16 ;  /* 0x00000010ff0f7819 */ /* 0x000fe20000011610 */
[----:B------:R-:W-:Y:S01]  /*1dc0*/  IMAD R33, R39, 0x1c4, RZ ;  /* 0x000001c427217824 */ /* 0x000fe200078e02ff */
[----:B------:R-:W-:Y:S01]  /*1dd0*/  SHF.R.U32.HI R16, RZ, 0x10, R37 ;  /* 0x00000010ff107819 */ /* 0x000fe20000011625 */
[----:B------:R-:W-:Y:S01]  /*1de0*/  IMAD R17, R17, 0x310, RZ ;  /* 0x0000031011117824 */ /* 0x000fe200078e02ff */
[----:B------:R-:W-:Y:S02]  /*1df0*/  LOP3.LUT R39, R131, 0xffff, RZ, 0xc0, !PT ;  /* 0x0000ffff83277812 */ /* 0x000fe400078ec0ff */
[----:B------:R-:W-:Y:S02]  /*1e00*/  SHF.R.U32.HI R33, RZ, 0x10, R33 ;  /* 0x00000010ff217819 */ /* 0x000fe40000011621 */
[----:B------:R-:W-:Y:S01]  /*1e10*/  PRMT R15, R15, 0x9910, RZ ;  /* 0x000099100f0f7816 */ /* 0x000fe200000000ff */
[C---:B------:R-:W-:Y:S01]  /*1e20*/  IMAD R37, R39.reuse, 0x1c4, RZ ;  /* 0x000001c427257824 */ /* 0x040fe200078e02ff */
[----:B------:R-:W-:Y:S01]  /*1e30*/  PRMT R41, R16, 0x9910, RZ ;  /* 0x0000991010297816 */ /* 0x000fe200000000ff */
[----:B------:R-:W-:Y:S01]  /*1e40*/  IMAD R39, R39, 0x8d4, RZ ;  /* 0x000008d427277824 */ /* 0x000fe200078e02ff */
[----:B------:R-:W-:Y:S01]  /*1e50*/  PRMT R43, R33, 0x9910, RZ ;  /* 0x00009910212b7816 */ /* 0x000fe200000000ff */
[----:B------:R-:W-:Y:S01]  /*1e60*/  IMAD.MOV.U32 R16, RZ, RZ, R15 ;  /* 0x000000ffff107224 */ /* 0x000fe200078e000f */
[----:B------:R-:W-:-:S02]  /*1e70*/  MOV R33, R41 ;  /* 0x0000002900217202 */ /* 0x000fc40000000f00 */
[----:B------:R-:W-:Y:S01]  /*1e80*/  SHF.R.U32.HI R37, RZ, 0x10, R37 ;  /* 0x00000010ff257819 */ /* 0x000fe20000011625 */
[----:B------:R-:W-:Y:S01]  /*1e90*/  IMAD.MOV.U32 R41, RZ, RZ, R43 ;  /* 0x000000ffff297224 */ /* 0x000fe200078e002b */
[----:B------:R-:W-:Y:S01]  /*1ea0*/  SHF.R.U32.HI R39, RZ, 0x10, R39 ;  /* 0x00000010ff277819 */ /* 0x000fe20000011627 */
[----:B------:R-:W-:Y:S01]  /*1eb0*/  IMAD R15, R16, 0x91, RZ ;  /* 0x00000091100f7824 */ /* 0x000fe200078e02ff */
[----:B------:R-:W-:Y:S01]  /*1ec0*/  PRMT R43, R37, 0x9910, RZ ;  /* 0x00009910252b7816 */ /* 0x000fe200000000ff */
[----:B------:R-:W-:Y:S01]  /*1ed0*/  IMAD R33, R33, 0x1d, RZ ;  /* 0x0000001d21217824 */ /* 0x000fe200078e02ff */
[----:B------:R-:W-:Y:S01]  /*1ee0*/  PRMT R39, R39, 0x9910, RZ ;  /* 0x0000991027277816 */ /* 0x000fe200000000ff */
[----:B------:R-:W-:Y:S02]  /*1ef0*/  IMAD R37, R41, 0x91, RZ ;  /* 0x0000009129257824 */ /* 0x000fe400078e02ff */
[----:B------:R-:W-:Y:S02]  /*1f00*/  IMAD.MOV R48, RZ, RZ, -R15 ;  /* 0x000000ffff307224 */ /* 0x000fe400078e0a0f */
[----:B------:R-:W-:-:S02]  /*1f10*/  IMAD.MOV R33, RZ, RZ, -R33 ;  /* 0x000000ffff217224 */ /* 0x000fc400078e0a21 */
[----:B------:R-:W-:Y:S01]  /*1f20*/  IMAD.MOV.U32 R15, RZ, RZ, R43 ;  /* 0x000000ffff0f7224 */ /* 0x000fe200078e002b */
[----:B------:R-:W-:Y:S01]  /*1f30*/  PRMT R48, R48, 0x7710, RZ ;  /* 0x0000771030307816 */ /* 0x000fe200000000ff */
[----:B------:R-:W-:Y:S01]  /*1f40*/  IMAD.MOV R41, RZ, RZ, -R37 ;  /* 0x000000ffff297224 */ /* 0x000fe200078e0a25 */
[----:B------:R-:W-:Y:S01]  /*1f50*/  PRMT R52, R33, 0x7710, RZ ;  /* 0x0000771021347816 */ /* 0x000fe200000000ff */
[----:B------:R-:W-:Y:S02]  /*1f60*/  IMAD.MOV.U32 R37, RZ, RZ, R39 ;  /* 0x000000ffff257224 */ /* 0x000fe400078e0027 */
[----:B------:R-:W-:Y:S01]  /*1f70*/  VIADD R39, R35, 0x2a0 ;  /* 0x000002a023277836 */ /* 0x000fe20000000000 */
[----:B------:R-:W-:Y:S01]  /*1f80*/  PRMT R41, R41, 0x7710, RZ ;  /* 0x0000771029297816 */ /* 0x000fe200000000ff */
[----:B------:R-:W-:Y:S02]  /*1f90*/  IMAD R33, R15, 0x91, RZ ;  /* 0x000000910f217824 */ /* 0x000fe400078e02ff */
[----:B------:R-:W-:Y:S01]  /*1fa0*/  IMAD.IADD R48, R133, 0x1, R48 ;  /* 0x0000000185307824 */ /* 0x000fe200078e0230 */
[----:B------:R-:W-:Y:S01]  /*1fb0*/  LOP3.LUT R39, R39, 0xffff, RZ, 0xc0, !PT ;  /* 0x0000ffff27277812 */ /* 0x000fe200078ec0ff */
[----:B------:R-:W-:-:S02]  /*1fc0*/  IMAD.IADD R133, R133, 0x1, R52 ;  /* 0x0000000185857824 */ /* 0x000fc400078e0234 */
[----:B------:R-:W-:Y:S02]  /*1fd0*/  IMAD R37, R37, 0x1d, RZ ;  /* 0x0000001d25257824 */ /* 0x000fe400078e02ff */
[----:B------:R-:W-:Y:S02]  /*1fe0*/  IMAD.MOV R52, RZ, RZ, -R33 ;  /* 0x000000ffff347224 */ /* 0x000fe400078e0a21 */
[----:B------:R-:W-:Y:S02]  /*1ff0*/  VIADD R33, R35, 0x2a1 ;  /* 0x000002a123217836 */ /* 0x000fe40000000000 */
[----:B------:R-:W-:Y:S01]  /*2000*/  IMAD.MOV R72, RZ, RZ, -R37 ;  /* 0x000000ffff487224 */ /* 0x000fe200078e0a25 */
[----:B------:R-:W-:Y:S01]  /*2010*/  PRMT R52, R52, 0x7710, RZ ;  /* 0x0000771034347816 */ /* 0x000fe200000000ff */
[----:B------:R-:W-:Y:S01]  /*2020*/  IMAD R37, R39, 0x1c4, RZ ;  /* 0x000001c427257824 */ /* 0x000fe200078e02ff */
[----:B------:R-:W-:Y:S01]  /*2030*/  LOP3.LUT R33, R33, 0xffff, RZ, 0xc0, !PT ;  /* 0x0000ffff21217812 */ /* 0x000fe200078ec0ff */
[----:B------:R-:W-:Y:S01]  /*2040*/  VIADD R39, R35, 0x2a2 ;  /* 0x000002a223277836 */ /* 0x000fe20000000000 */
[----:B------:R-:W-:Y:S01]  /*2050*/  PRMT R72, R72, 0x7710, RZ ;  /* 0x0000771048487816 */ /* 0x000fe200000000ff */
[----:B------:R-:W-:Y:S01]  /*2060*/  IMAD.IADD R50, R50, 0x1, R41 ;  /* 0x0000000132327824 */ /* 0x000fe200078e0229 */
[----:B------:R-:W-:Y:S01]  /*2070*/  SHF.R.U32.HI R37, RZ, 0x10, R37 ;  /* 0x00000010ff257819 */ /* 0x000fe20000011625 */
[----:B------:R-:W-:Y:S01]  /*2080*/  IMAD R43, R33, 0x1c4, RZ ;  /* 0x000001c4212b7824 */ /* 0x000fe200078e02ff */
[----:B------:R-:W-:Y:S01]  /*2090*/  IADD3 R41, PT, PT, R35, 0x2a3, RZ ;  /* 0x000002a323297810 */ /* 0x000fe20007ffe0ff */
[----:B------:R-:W-:Y:S01]  /*20a0*/  IMAD R33, R132, -0x7, R135 ;  /* 0xfffffff984217824 */ /* 0x000fe200078e0287 */
[----:B------:R-:W-:Y:S01]  /*20b0*/  PRMT R47, R37, 0x9910, RZ ;  /* 0x00009910252f7816 */ /* 0x000fe200000000ff */
[----:B------:R-:W-:Y:S01]  /*20c0*/  IMAD.IADD R52, R131, 0x1, R52 ;  /* 0x0000000183347824 */ /* 0x000fe200078e0234 */
[----:B------:R-:W-:Y:S01]  /*20d0*/  LOP3.LUT R45, R39, 0xffff, RZ, 0xc0, !PT ;  /* 0x0000ffff272d7812 */ /* 0x000fe200078ec0ff */
[----:B------:R-:W-:Y:S01]  /*20e0*/  IMAD R130, R33, 0x70, RZ ;  /* 0x0000007021827824 */ /* 0x000fe200078e02ff */
[----:B------:R-:W-:Y:S01]  /*20f0*/  SHF.R.U32.HI R37, RZ, 0x10, R43 ;  /* 0x00000010ff257819 */ /* 0x000fe2000001162b */
[----:B------:R-:W-:Y:S01]  /*2100*/  IMAD.MOV.U32 R39, RZ, RZ, R47 ;  /* 0x000000ffff277224 */ /* 0x000fe200078e002f */
[----:B------:R-:W-:Y:S01]  /*2110*/  LOP3.LUT R43, R41, 0xffff, RZ, 0xc0, !PT ;  /* 0x0000ffff292b7812 */ /* 0x000fe200078ec0ff */
[----:B------:R-:W-:Y:S01]  /*2120*/  IMAD R41, R45, 0x1c4, RZ ;  /* 0x000001c42d297824 */ /* 0x000fe200078e02ff */
[----:B------:R-:W-:Y:S01]  /*2130*/  PRMT R47, R37, 0x9910, RZ ;  /* 0x00009910252f7816 */ /* 0x000fe200000000ff */
[----:B------:R-:W-:-:S02]  /*2140*/  IMAD R37, R39, 0x310, RZ ;  /* 0x0000031027257824 */ /* 0x000fc400078e02ff */
[----:B------:R-:W-:Y:S01]  /*2150*/  VIADD R45, R130, 0xffffffe3 ;  /* 0xffffffe3822d7836 */ /* 0x000fe20000000000 */
[----:B------:R-:W-:Y:S01]  /*2160*/  SHF.R.U32.HI R39, RZ, 0x10, R41 ;  /* 0x00000010ff277819 */ /* 0x000fe20000011629 */
[----:B------:R-:W-:Y:S01]  /*2170*/  IMAD.MOV.U32 R41, RZ, RZ, R47 ;  /* 0x000000ffff297224 */ /* 0x000fe200078e002f */
[----:B------:R-:W-:Y:S01]  /*2180*/  LOP3.LUT R37, R37, 0xffff, RZ, 0xc0, !PT ;  /* 0x0000ffff25257812 */ /* 0x000fe200078ec0ff */
[----:B------:R-:W-:Y:S01]  /*2190*/  IMAD.IADD R131, R131, 0x1, R72 ;  /* 0x0000000183837824 */ /* 0x000fe200078e0248 */
[----:B------:R-:W-:Y:S01]  /*21a0*/  PRMT R49, R39, 0x9910, RZ ;  /* 0x0000991027317816 */ /* 0x000fe200000000ff */
[----:B------:R-:W-:Y:S01]  /*21b0*/  IMAD R39, R43, 0x1c4, RZ ;  /* 0x000001c42b277824 */ /* 0x000fe200078e02ff */
[----:B------:R-:W-:Y:S01]  /*21c0*/  LOP3.LUT R47, R19, 0xffff, RZ, 0xc0, !PT ;  /* 0x0000ffff132f7812 */ /* 0x000fe200078ec0ff */
[----:B------:R-:W-:Y:S01]  /*21d0*/  IMAD R19, R41, 0x310, RZ ;  /* 0x0000031029137824 */ /* 0x000fe200078e02ff */
[-C--:B------:R-:W-:Y:S01]  /*21e0*/  IADD3 R113, PT, PT, R37, R45.reuse, R106 ;  /* 0x0000002d25717210 */ /* 0x080fe20007ffe06a */
[----:B------:R-:W-:Y:S01]  /*21f0*/  VIADD R41, R35, 0x2a4 ;  /* 0x000002a423297836 */ /* 0x000fe20000000000 */
[----:B------:R-:W-:Y:S01]  /*2200*/  LOP3.LUT R72, R31, 0xffff, RZ, 0xc0, !PT ;  /* 0x0000ffff1f487812 */ /* 0x000fe200078ec0ff */
[----:B------:R-:W-:Y:S01]  /*2210*/  IMAD.MOV.U32 R37, RZ, RZ, R49 ;  /* 0x000000ffff257224 */ /* 0x000fe200078e0031 */
[----:B------:R-:W-:Y:S01]  /*2220*/  LOP3.LUT R19, R19, 0xffff, RZ, 0xc0, !PT ;  /* 0x0000ffff13137812 */ /* 0x000fe200078ec0ff */
[----:B------:R-:W-:Y:S01]  /*2230*/  VIADD R43, R35, 0x541 ;  /* 0x00000541232b7836 */ /* 0x000fe20000000000 */
[----:B------:R-:W-:Y:S01]  /*2240*/  SHF.R.U32.HI R39, RZ, 0x10, R39 ;  /* 0x00000010ff277819 */ /* 0x000fe20000011627 */
[----:B------:R-:W-:Y:S01]  /*2250*/  IMAD R37, R37, 0x310, RZ ;  /* 0x0000031025257824 */ /* 0x000fe200078e02ff */
[----:B------:R-:W-:Y:S01]  /*2260*/  LOP3.LUT R41, R41, 0xffff, RZ, 0xc0, !PT ;  /* 0x0000ffff29297812 */ /* 0x000fe200078ec0ff */
[----:B------:R-:W-:Y:S01]  /*2270*/  IMAD R16, R16, 0x310, RZ ;  /* 0x0000031010107824 */ /* 0x000fe200078e02ff */
[----:B------:R-:W-:Y:S01]  /*2280*/  LOP3.LUT R43, R43, 0xffff, RZ, 0xc0, !PT ;  /* 0x0000ffff2b2b7812 */ /* 0x000fe200078ec0ff */
[----:B------:R-:W-:Y:S01]  /*2290*/  IMAD R15, R15, 0x310, RZ ;  /* 0x000003100f0f7824 */ /* 0x000fe200078e02ff */
[----:B------:R-:W-:-:S02]  /*22a0*/  IADD3 R111, PT, PT, R19, R45, R72 ;  /* 0x0000002d136f7210 */ /* 0x000fc40007ffe048 */
[----:B------:R-:W-:Y:S01]  /*22b0*/  PRMT R19, R39, 0x9910, RZ ;  /* 0x0000991027137816 */ /* 0x000fe200000000ff */
[----:B------:R-:W-:Y:S01]  /*22c0*/  IMAD R39, R41, 0x1c4, RZ ;  /* 0x000001c429277824 */ /* 0x000fe200078e02ff */
[----:B------:R-:W-:Y:S01]  /*22d0*/  LOP3.LUT R37, R37, 0xffff, RZ, 0xc0, !PT ;  /* 0x0000ffff25257812 */ /* 0x000fe200078ec0ff */
[----:B------:R-:W-:Y:S01]  /*22e0*/  IMAD R43, R43, 0x1c4, RZ ;  /* 0x000001c42b2b7824 */ /* 0x000fe200078e02ff */
[----:B------:R-:W-:Y:S01]  /*22f0*/  LOP3.LUT R72, R32, 0xffff, RZ, 0xc0, !PT ;  /* 0x0000ffff20487812 */ /* 0x000fe200078ec0ff */
[----:B------:R-:W-:Y:S01]  /*2300*/  VIADD R41, R35, 0x542 ;  /* 0x0000054223297836 */ /* 0x000fe20000000000 */
[----:B------:R-:W-:Y:S01]  /*2310*/  IADD3 R106, P1, P2, R47, R130, R106 ;  /* 0x000000822f6a7210 */ /* 0x000fe20007a3e06a */
[----:B------:R-:W-:Y:S01]  /*2320*/  IMAD R19, R19, 0x310, RZ ;  /* 0x0000031013137824 */ /* 0x000fe200078e02ff */
[----:B------:R-:W-:Y:S02]  /*2330*/  IADD3 R109, PT, PT, R37, R45, R72 ;  /* 0x0000002d256d7210 */ /* 0x000fe40007ffe048 */
[----:B------:R-:W-:-:S02]  /*2340*/  SHF.R.U32.HI R37, RZ, 0x10, R39 ;  /* 0x00000010ff257819 */ /* 0x000fc40000011627 */
[----:B------:R-:W-:Y:S01]  /*2350*/  SHF.R.U32.HI R39, RZ, 0x10, R43 ;  /* 0x00000010ff277819 */ /* 0x000fe2000001162b */
[----:B------:R-:W-:Y:S01]  /*2360*/  VIADD R43, R35, 0x543 ;  /* 0x00000543232b7836 */ /* 0x000fe20000000000 */
[----:B------:R-:W-:Y:S02]  /*2370*/  LOP3.LUT R41, R41, 0xffff, RZ, 0xc0, !PT ;  /* 0x0000ffff29297812 */ /* 0x000fe400078ec0ff */
[----:B------:R-:W-:Y:S02]  /*2380*/  PRMT R47, R39, 0x9910, RZ ;  /* 0x00009910272f7816 */ /* 0x000fe400000000ff */
[----:B------:R-:W-:Y:S01]  /*2390*/  PRMT R37, R37, 0x9910, RZ ;  /* 0x0000991025257816 */ /* 0x000fe200000000ff */
[----:B------:R-:W-:Y:S01]  /*23a0*/  IMAD R39, R41, 0x1c4, RZ ;  /* 0x000001c429277824 */ /* 0x000fe200078e02ff */
[----:B------:R-:W-:Y:S01]  /*23b0*/  LOP3.LUT R19, R19, 0xffff, RZ, 0xc0, !PT ;  /* 0x0000ffff13137812 */ /* 0x000fe200078ec0ff */
[----:B------:R-:W-:Y:S01]  /*23c0*/  IMAD.MOV.U32 R41, RZ, RZ, R47 ;  /* 0x000000ffff297224 */ /* 0x000fe200078e002f */
[----:B------:R-:W-:-:S02]  /*23d0*/  LOP3.LUT R72, R30, 0xffff, RZ, 0xc0, !PT ;  /* 0x0000ffff1e487812 */ /* 0x000fc400078ec0ff */
[----:B------:R-:W-:Y:S02]  /*23e0*/  LOP3.LUT R43, R43, 0xffff, RZ, 0xc0, !PT ;  /* 0x0000ffff2b2b7812 */ /* 0x000fe400078ec0ff */
[----:B------:R-:W-:Y:S02]  /*23f0*/  SHF.R.U32.HI R39, RZ, 0x10, R39 ;  /* 0x00000010ff277819 */ /* 0x000fe40000011627 */
[----:B------:R-:W-:Y:S01]  /*2400*/  IADD3 R107, PT, PT, R19, R45, R72 ;  /* 0x0000002d136b7210 */ /* 0x000fe20007ffe048 */
[----:B------:R-:W-:Y:S01]  /*2410*/  IMAD R19, R37, 0x310, RZ ;  /* 0x0000031025137824 */ /* 0x000fe200078e02ff */
[----:B------:R-:W-:Y:S01]  /*2420*/  PRMT R47, R39, 0x9910, RZ ;  /* 0x00009910272f7816 */ /* 0x000fe200000000ff */
[----:B------:R-:W-:Y:S01]  /*2430*/  IMAD R43, R43, 0x1c4, RZ ;  /* 0x000001c42b2b7824 */ /* 0x000fe200078e02ff */
[----:B------:R-:W-:Y:S01]  /*2440*/  LOP3.LUT R72, R28, 0xffff, RZ, 0xc0, !PT ;  /* 0x0000ffff1c487812 */ /* 0x000fe200078ec0ff */
[----:B------:R-:W-:Y:S01]  /*2450*/  IMAD R37, R41, 0x310, RZ ;  /* 0x0000031029257824 */ /* 0x000fe200078e02ff */
[----:B------:R-:W-:Y:S01]  /*2460*/  LOP3.LUT R19, R19, 0xffff, RZ, 0xc0, !PT ;  /* 0x0000ffff13137812 */ /* 0x000fe200078ec0ff */
[----:B------:R-:W-:Y:S01]  /*2470*/  VIADD R41, R35, 0x544 ;  /* 0x0000054423297836 */ /* 0x000fe20000000000 */
[----:B------:R-:W-:Y:S01]  /*2480*/  SHF.R.U32.HI R39, RZ, 0x10, R43 ;  /* 0x00000010ff277819 */ /* 0x000fe2000001162b */
[----:B------:R-:W-:Y:S01]  /*2490*/  IMAD.MOV.U32 R43, RZ, RZ, R47 ;  /* 0x000000ffff2b7224 */ /* 0x000fe200078e002f */
[----:B------:R-:W-:-:S02]  /*24a0*/  LOP3.LUT R37, R37, 0xffff, RZ, 0xc0, !PT ;  /* 0x0000ffff25257812 */ /* 0x000fc400078ec0ff */
[----:B------:R-:W-:Y:S01]  /*24b0*/  LOP3.LUT R47, R41, 0xffff, RZ, 0xc0, !PT ;  /* 0x0000ffff292f7812 */ /* 0x000fe200078ec0ff */
[----:B------:R-:W-:Y:S01]  /*24c0*/  VIADD R41, R35, 0x7e2 ;  /* 0x000007e223297836 */ /* 0x000fe20000000000 */
[-C--:B------:R-:W-:Y:S01]  /*24d0*/  IADD3 R103, PT, PT, R19, R45.reuse, R72 ;  /* 0x0000002d13677210 */ /* 0x080fe20007ffe048 */
[----:B------:R-:W-:Y:S01]  /*24e0*/  IMAD R19, R43, 0x310, RZ ;  /* 0x000003102b137824 */ /* 0x000fe200078e02ff */
[----:B------:R-:W-:Y:S01]  /*24f0*/  IADD3 R55, PT, PT, R37, R45, R74 ;  /* 0x0000002d25377210 */ /* 0x000fe20007ffe04a */
[----:B------:R-:W-:Y:S01]  /*2500*/  VIADD R37, R35, 0x7e1 ;  /* 0x000007e123257836 */ /* 0x000fe20000000000 */
[----:B------:R-:W-:Y:S01]  /*2510*/  PRMT R49, R39, 0x9910, RZ ;  /* 0x0000991027317816 */ /* 0x000fe200000000ff */
[----:B------:R-:W-:Y:S01]  /*2520*/  IMAD R39, R47, 0x1c4, RZ ;  /* 0x000001c42f277824 */ /* 0x000fe200078e02ff */
[----:B------:R-:W-:Y:S02]  /*2530*/  LOP3.LUT R19, R19, 0xffff, RZ, 0xc0, !PT ;  /* 0x0000ffff13137812 */ /* 0x000fe400078ec0ff */
[----:B------:R-:W-:Y:S01]  /*2540*/  LOP3.LUT R72, R25, 0xffff, RZ, 0xc0, !PT ;  /* 0x0000ffff19487812 */ /* 0x000fe200078ec0ff */
[----:B------:R-:W-:Y:S01]  /*2550*/  IMAD.MOV.U32 R43, RZ, RZ, R49 ;  /* 0x000000ffff2b7224 */ /* 0x000fe200078e0031 */
[----:B------:R-:W-:-:S02]  /*2560*/  LOP3.LUT R47, R37, 0xffff, RZ, 0xc0, !PT ;  /* 0x0000ffff252f7812 */ /* 0x000fc400078ec0ff */
[----:B------:R-:W-:Y:S01]  /*2570*/  SHF.R.U32.HI R39, RZ, 0x10, R39 ;  /* 0x00000010ff277819 */ /* 0x000fe20000011627 */
[----:B------:R-:W-:Y:S01]  /*2580*/  IMAD R37, R43, 0x310, RZ ;  /* 0x000003102b257824 */ /* 0x000fe200078e02ff */
[-C--:B------:R-:W-:Y:S01]  /*2590*/  IADD3 R53, PT, PT, R19, R45.reuse, R72 ;  /* 0x0000002d13357210 */ /* 0x080fe20007ffe048 */
[----:B------:R-:W-:Y:S01]  /*25a0*/  IMAD R19, R47, 0x1c4, RZ ;  /* 0x000001c42f137824 */ /* 0x000fe200078e02ff */
[----:B------:R-:W-:Y:S02]  /*25b0*/  LOP3.LUT R41, R41, 0xffff, RZ, 0xc0, !PT ;  /* 0x0000ffff29297812 */ /* 0x000fe400078ec0ff */
[----:B------:R-:W-:Y:S02]  /*25c0*/  PRMT R39, R39, 0x9910, RZ ;  /* 0x0000991027277816 */ /* 0x000fe400000000ff */
[----:B------:R-:W-:Y:S01]  /*25d0*/  LOP3.LUT R37, R37, 0xffff, RZ, 0xc0, !PT ;  /* 0x0000ffff25257812 */ /* 0x000fe200078ec0ff */
[----:B------:R-:W-:Y:S01]  /*25e0*/  IMAD R43, R41, 0x1c4, RZ ;  /* 0x000001c4292b7824 */ /* 0x000fe200078e02ff */
[----:B------:R-:W-:Y:S01]  /*25f0*/  LOP3.LUT R72, R24, 0xffff, RZ, 0xc0, !PT ;  /* 0x0000ffff18487812 */ /* 0x000fe200078ec0ff */
[----:B------:R-:W-:Y:S01]  /*2600*/  IMAD.MOV.U32 R41, RZ, RZ, R39 ;  /* 0x000000ffff297224 */ /* 0x000fe200078e0027 */
[----:B------:R-:W-:Y:S01]  /*2610*/  SHF.R.U32.HI R19, RZ, 0x10, R19 ;  /* 0x00000010ff137819 */ /* 0x000fe20000011613 */
[----:B------:R-:W-:Y:S01]  /*2620*/  VIADD R39, R35, 0x7e3 ;  /* 0x000007e323277836 */ /* 0x000fe20000000000 */
[----:B------:R-:W-:-:S02]  /*2630*/  IADD3 R51, PT, PT, R37, R45, R72 ;  /* 0x0000002d25337210 */ /* 0x000fc40007ffe048 */
[----:B------:R-:W-:Y:S01]  /*2640*/  PRMT R47, R19, 0x9910, RZ ;  /* 0x00009910132f7816 */ /* 0x000fe200000000ff */
[----:B------:R-:W-:Y:S01]  /*2650*/  IMAD R19, R41, 0x310, RZ ;  /* 0x0000031029137824 */ /* 0x000fe200078e02ff */
[----:B------:R-:W-:Y:S02]  /*2660*/  SHF.R.U32.HI R37, RZ, 0x10, R43 ;  /* 0x00000010ff257819 */ /* 0x000fe4000001162b */
[----:B------:R-:W-:Y:S02]  /*2670*/  LOP3.LUT R43, R39, 0xffff, RZ, 0xc0, !PT ;  /* 0x0000ffff272b7812 */ /* 0x000fe400078ec0ff */
[----:B------:R-:W-:Y:S01]  /*2680*/  PRMT R39, R37, 0x9910, RZ ;  /* 0x0000991025277816 */ /* 0x000fe200000000ff */
[----:B------:R-:W-:Y:S01]  /*2690*/  IMAD.MOV.U32 R37, RZ, RZ, R47 ;  /* 0x000000ffff257224 */ /* 0x000fe200078e002f */
[----:B------:R-:W-:Y:S01]  /*26a0*/  LOP3.LUT R19, R19, 0xffff, RZ, 0xc0, !PT ;  /* 0x0000ffff13137812 */ /* 0x000fe200078ec0ff */
[----:B------:R-:W-:Y:S01]  /*26b0*/  IMAD R43, R43, 0x1c4, RZ ;  /* 0x000001c42b2b7824 */ /* 0x000fe200078e02ff */
[----:B------:R-:W-:Y:S01]  /*26c0*/  LOP3.LUT R72, R23, 0xffff, RZ, 0xc0, !PT ;  /* 0x0000ffff17487812 */ /* 0x000fe200078ec0ff */
[----:B------:R-:W-:Y:S01]  /*26d0*/  IMAD R37, R37, 0x310, RZ ;  /* 0x0000031025257824 */ /* 0x000fe200078e02ff */
[----:B------:R-:W-:-:S02]  /*26e0*/  IADD3 R41, PT, PT, R35, 0x7e4, RZ ;  /* 0x000007e423297810 */ /* 0x000fc40007ffe0ff */
[----:B------:R-:W-:Y:S01]  /*26f0*/  IADD3 R49, PT, PT, R19, R45, R72 ;  /* 0x0000002d13317210 */ /* 0x000fe20007ffe048 */
[----:B------:R-:W-:Y:S01]  /*2700*/  IMAD R19, R39, 0x310, RZ ;  /* 0x0000031027137824 */ /* 0x000fe200078e02ff */
[----:B------:R-:W-:Y:S02]  /*2710*/  LOP3.LUT R41, R41, 0xffff, RZ, 0xc0, !PT ;  /* 0x0000ffff29297812 */ /* 0x000fe400078ec0ff */
[----:B------:R-:W-:Y:S02]  /*2720*/  SHF.R.U32.HI R39, RZ, 0x10, R43 ;  /* 0x00000010ff277819 */ /* 0x000fe4000001162b */
[----:B------:R-:W-:Y:S01]  /*2730*/  LOP3.LUT R37, R37, 0xffff, RZ, 0xc0, !PT ;  /* 0x0000ffff25257812 */ /* 0x000fe200078ec0ff */
[----:B------:R-:W-:Y:S01]  /*2740*/  IMAD R47, R41, 0x1c4, RZ ;  /* 0x000001c4292f7824 */ /* 0x000fe200078e02ff */
[----:B------:R-:W-:Y:S02]  /*2750*/  LOP3.LUT R72, R21, 0xffff, RZ, 0xc0, !PT ;  /* 0x0000ffff15487812 */ /* 0x000fe400078ec0ff */
[----:B------:R-:W-:-:S02]  /*2760*/  LOP3.LUT R19, R19, 0xffff, RZ, 0xc0, !PT ;  /* 0x0000ffff13137812 */ /* 0x000fc400078ec0ff */
[----:B------:R-:W-:Y:S02]  /*2770*/  LOP3.LUT R74, R20, 0xffff, RZ, 0xc0, !PT ;  /* 0x0000ffff144a7812 */ /* 0x000fe400078ec0ff */
[----:B------:R-:W-:Y:S02]  /*2780*/  PRMT R59, R39, 0x9910, RZ ;  /* 0x00009910273b7816 */ /* 0x000fe400000000ff */
[----:B------:R-:W-:Y:S02]  /*2790*/  LOP3.LUT R39, R35, 0xffff, RZ, 0xc0, !PT ;  /* 0x0000ffff23277812 */ /* 0x000fe400078ec0ff */
[-C--:B------:R-:W-:Y:S01]  /*27a0*/  IADD3 R43, PT, PT, R37, R45.reuse, R72 ;  /* 0x0000002d252b7210 */ /* 0x080fe20007ffe048 */
[----:B------:R-:W-:Y:S01]  /*27b0*/  VIADD R37, R35, 0x7e5 ;  /* 0x000007e523257836 */ /* 0x000fe20000000000 */
[----:B------:R-:W-:Y:S01]  /*27c0*/  IADD3 R41, PT, PT, R19, R45, R74 ;  /* 0x0000002d13297210 */ /* 0x000fe20007ffe04a */
[C---:B------:R-:W-:Y:S01]  /*27d0*/  IMAD R57, R39.reuse, 0x8d4, RZ ;  /* 0x000008d427397824 */ /* 0x040fe200078e02ff */
[----:B------:R-:W-:Y:S01]  /*27e0*/  SHF.R.U32.HI R19, RZ, 0x10, R47 ;  /* 0x00000010ff137819 */ /* 0x000fe2000001162f */
[----:B------:R-:W-:Y:S01]  /*27f0*/  IMAD R47, R39, 0x1c4, RZ ;  /* 0x000001c4272f7824 */ /* 0x000fe200078e02ff */
[----:B------:R-:W-:Y:S01]  /*2800*/  LOP3.LUT R72, R6, 0xffff, RZ, 0xc0, !PT ;  /* 0x0000ffff06487812 */ /* 0x000fe200078ec0ff */
[----:B------:R-:W-:Y:S01]  /*2810*/  IMAD R39, R59, 0x310, RZ ;  /* 0x000003103b277824 */ /* 0x000fe200078e02ff */
[----:B------:R-:W-:-:S02]  /*2820*/  PRMT R71, R19, 0x9910, RZ ;  /* 0x0000991013477816 */ /* 0x000fc400000000ff */
[----:B------:R-:W-:Y:S02]  /*2830*/  LOP3.LUT R59, R37, 0xffff, RZ, 0xc0, !PT ;  /* 0x0000ffff253b7812 */ /* 0x000fe400078ec0ff */
[----:B------:R-:W-:Y:S01]  /*2840*/  SHF.R.U32.HI R19, RZ, 0x10, R47 ;  /* 0x00000010ff137819 */ /* 0x000fe2000001162f */
[----:B------:R-:W-:Y:S01]  /*2850*/  IMAD.MOV.U32 R47, RZ, RZ, R71 ;  /* 0x000000ffff2f7224 */ /* 0x000fe200078e0047 */
[----:B------:R-:W-:Y:S01]  /*2860*/  SHF.R.U32.HI R37, RZ, 0x10, R57 ;  /* 0x00000010ff257819 */ /* 0x000fe20000011639 */
[----:B------:R-:W-:Y:S01]  /*2870*/  IMAD R59, R59, 0x1c4, RZ ;  /* 0x000001c43b3b7824 */ /* 0x000fe200078e02ff */
[----:B------:R-:W-:Y:S02]  /*2880*/  PRMT R19, R19, 0x9910, RZ ;  /* 0x0000991013137816 */ /* 0x000fe400000000ff */
[----:B------:R-:W-:Y:S01]  /*2890*/  PRMT R57, R37, 0x9910, RZ ;  /* 0x0000991025397816 */ /* 0x000fe200000000ff */
[----:B------:R-:W-:Y:S01]  /*28a0*/  IMAD R37, R47, 0x310, RZ ;  /* 0x000003102f257824 */ /* 0x000fe200078e02ff */
[----:B------:R-:W-:Y:S01]  /*28b0*/  LOP3.LUT R39, R39, 0xffff, RZ, 0xc0, !PT ;  /* 0x0000ffff27277812 */ /* 0x000fe200078ec0ff */
[----:B------:R-:W-:Y:S01]  /*28c0*/  IMAD R47, R19, 0x91, RZ ;  /* 0x00000091132f7824 */ /* 0x000fe200078e02ff */
[----:B------:R-:W-:Y:S01]  /*28d0*/  SHF.R.U32.HI R59, RZ, 0x10, R59 ;  /* 0x00000010ff3b7819 */ /* 0x000fe2000001163b */
[----:B------:R-:W-:Y:S01]  /*28e0*/  IMAD R57, R57, 0x1d, RZ ;  /* 0x0000001d39397824 */ /* 0x000fe200078e02ff */
[-C--:B------:R-:W-:Y:S01]  /*28f0*/  IADD3 R39, PT, PT, R39, R45.reuse, R72 ;  /* 0x0000002d27277210 */ /* 0x080fe20007ffe048 */
[----:B------:R-:W-:Y:S01]  /*2900*/  IMAD.MOV R84, RZ, RZ, -R47 ;  /* 0x000000ffff547224 */ /* 0x000fe200078e0a2f */
[----:B------:R-:W-:Y:S01]  /*2910*/  LOP3.LUT R37, R37, 0xffff, RZ, 0xc0, !PT ;  /* 0x0000ffff25257812 */ /* 0x000fe200078ec0ff */
[----:B------:R-:W-:Y:S01]  /*2920*/  IMAD.MOV R57, RZ, RZ, -R57 ;  /* 0x000000ffff397224 */ /* 0x000fe200078e0a39 */
[----:B------:R-:W-:Y:S01]  /*2930*/  LOP3.LUT R72, R2, 0xffff, RZ, 0xc0, !PT ;  /* 0x0000ffff02487812 */ /* 0x000fe200078ec0ff */
[----:B------:R-:W-:Y:S01]  /*2940*/  VIADD R47, R35, 0x540 ;  /* 0x00000540232f7836 */ /* 0x000fe20000000000 */
[----:B------:R-:W-:Y:S01]  /*2950*/  PRMT R71, R59, 0x9910, RZ ;  /* 0x000099103b477816 */ /* 0x000fe200000000ff */
[----:B------:R-:W-:Y:S01]  /*2960*/  VIADD R59, R35, 0x2a5 ;  /* 0x000002a5233b7836 */ /* 0x000fe20000000000 */
[----:B------:R-:W-:Y:S01]  /*2970*/  IADD3 R37, PT, PT, R37, R45, R72 ;  /* 0x0000002d25257210 */ /* 0x000fe20007ffe048 */
[----:B------:R-:W-:Y:S01]  /*2980*/  IMAD R19, R19, 0x310, RZ ;  /* 0x0000031013137824 */ /* 0x000fe200078e02ff */
[----:B------:R-:W-:Y:S01]  /*2990*/  PRMT R84, R84, 0x7710, RZ ;  /* 0x0000771054547816 */ /* 0x000fe200000000ff */
[----:B------:R-:W-:Y:S01]  /*29a0*/  IMAD R71, R71, 0x310, RZ ;  /* 0x0000031047477824 */ /* 0x000fe200078e02ff */
[----:B------:R-:W-:Y:S01]  /*29b0*/  PRMT R72, R57, 0x7710, RZ ;  /* 0x0000771039487816 */ /* 0x000fe200000000ff */
[----:B------:R-:W-:Y:S01]  /*29c0*/  VIADD R57, R35, 0x545 ;  /* 0x0000054523397836 */ /* 0x000fe20000000000 */
[----:B------:R-:W-:Y:S01]  /*29d0*/  LOP3.LUT R59, R59, 0xffff, RZ, 0xc0, !PT ;  /* 0x0000ffff3b3b7812 */ /* 0x000fe200078ec0ff */
[----:B------:R-:W-:Y:S01]  /*29e0*/  IMAD.IADD R84, R35, 0x1, R84 ;  /* 0x0000000123547824 */ /* 0x000fe200078e0254 */
[----:B------:R-:W-:Y:S01]  /*29f0*/  LOP3.LUT R73, R47, 0xffff, RZ, 0xc0, !PT ;  /* 0x0000ffff2f497812 */ /* 0x000fe200078ec0ff */
[----:B------:R-:W-:Y:S01]  /*2a00*/  IMAD.IADD R129, R35, 0x1, R72 ;  /* 0x0000000123817824 */ /* 0x000fe200078e0248 */
[----:B------:R-:W-:Y:S01]  /*2a10*/  LOP3.LUT R74, R57, 0xffff, RZ, 0xc0, !PT ;  /* 0x0000ffff394a7812 */ /* 0x000fe200078ec0ff */
[----:B------:R-:W-:Y:S01]  /*2a20*/  VIADD R35, R35, 0x7e0 ;  /* 0x000007e023237836 */ /* 0x000fe20000000000 */
[----:B------:R-:W-:Y:S01]  /*2a30*/  LOP3.LUT R71, R71, 0xffff, RZ, 0xc0, !PT ;  /* 0x0000ffff47477812 */ /* 0x000fe200078ec0ff */
[----:B------:R-:W-:Y:S01]  /*2a40*/  IMAD R47, R59, 0x1c4, RZ ;  /* 0x000001c43b2f7824 */ /* 0x000fe200078e02ff */
[----:B------:R-:W-:Y:S01]  /*2a50*/  LOP3.LUT R72, R4, 0xffff, RZ, 0xc0, !PT ;  /* 0x0000ffff04487812 */ /* 0x000fe200078ec0ff */
[----:B------:R-:W-:Y:S01]  /*2a60*/  IMAD R57, R73, 0x1c4, RZ ;  /* 0x000001c449397824 */ /* 0x000fe200078e02ff */
[----:B------:R-:W-:Y:S01]  /*2a70*/  LOP3.LUT R75, R35, 0xffff, RZ, 0xc0, !PT ;  /* 0x0000ffff234b7812 */ /* 0x000fe200078ec0ff */
[----:B------:R-:W-:Y:S01]  /*2a80*/  IMAD R59, R74, 0x1c4, RZ ;  /* 0x000001c44a3b7824 */ /* 0x000fe200078e02ff */
[----:B------:R-:W-:-:S02]  /*2a90*/  SHF.R.U32.HI R47, RZ, 0x10, R47 ;  /* 0x00000010ff2f7819 */ /* 0x000fc4000001162f */
[----:B------:R-:W-:Y:S01]  /*2aa0*/  SHF.R.U32.HI R57, RZ, 0x10, R57 ;  /* 0x00000010ff397819 */ /* 0x000fe20000011639 */
[----:B------:R-:W-:Y:S01]  /*2ab0*/  IMAD R75, R75, 0x1c4, RZ ;  /* 0x000001c44b4b7824 */ /* 0x000fe200078e02ff */
[----:B------:R-:W-:Y:S02]  /*2ac0*/  IADD3 R35, PT, PT, R71, R45, R72 ;  /* 0x0000002d47237210 */ /* 0x000fe40007ffe048 */
[----:B------:R-:W-:Y:S02]  /*2ad0*/  LOP3.LUT R72, R27, 0xffff, RZ, 0xc0, !PT ;  /* 0x0000ffff1b487812 */ /* 0x000fe400078ec0ff */
[----:B------:R-:W-:Y:S02]  /*2ae0*/  LOP3.LUT R74, R22, 0xffff, RZ, 0xc0, !PT ;  /* 0x0000ffff164a7812 */ /* 0x000fe400078ec0ff */
[----:B------:R-:W-:Y:S01]  /*2af0*/  PRMT R71, R47, 0x9910, RZ ;  /* 0x000099102f477816 */ /* 0x000fe200000000ff */
[----:B------:R-:W-:Y:S01]  /*2b00*/  IMAD.IADD R72, R45, 0x1, R72 ;  /* 0x000000012d487824 */ /* 0x000fe200078e0248 */
[----:B------:R-:W-:Y:S01]  /*2b10*/  PRMT R73, R57, 0x9910, RZ ;  /* 0x0000991039497816 */ /* 0x000fe200000000ff */
[----:B------:R-:W-:Y:S01]  /*2b20*/  IMAD.IADD R74, R45, 0x1, R74 ;  /* 0x000000012d4a7824 */ /* 0x000fe200078e024a */
[----:B------:R-:W-:Y:S01]  /*2b30*/  SHF.R.U32.HI R45, RZ, 0x10, R59 ;  /* 0x00000010ff2d7819 */ /* 0x000fe2000001163b */
[----:B------:R-:W-:Y:S01]  /*2b40*/  IMAD.MOV.U32 R57, RZ, RZ, R71 ;  /* 0x000000ffff397224 */ /* 0x000fe200078e0047 */
[----:B------:R-:W-:Y:S01]  /*2b50*/  SHF.R.U32.HI R47, RZ, 0x10, R75 ;  /* 0x00000010ff2f7819 */ /* 0x000fe2000001164b */
[----:B------:R-:W-:Y:S01]  /*2b60*/  IMAD.MOV.U32 R59, RZ, RZ, R73 ;  /* 0x000000ffff3b7224 */ /* 0x000fe200078e0049 */
[----:B------:R-:W-:-:S02]  /*2b70*/  PRMT R73, R84, 0x9910, RZ ;  /* 0x0000991054497816 */ /* 0x000fc400000000ff */
[----:B------:R-:W-:Y:S01]  /*2b80*/  PRMT R71, R45, 0x9910, RZ ;  /* 0x000099102d477816 */ /* 0x000fe200000000ff */
[----:B------:R-:W-:Y:S01]  /*2b90*/  IMAD R45, R57, 0x310, RZ ;  /* 0x00000310392d7824 */ /* 0x000fe200078e02ff */
[----:B------:R-:W-:Y:S01]  /*2ba0*/  PRMT R75, R47, 0x9910, RZ ;  /* 0x000099102f4b7816 */ /* 0x000fe200000000ff */
[----:B------:R-:W-:Y:S01]  /*2bb0*/  IMAD R47, R59, 0x310, RZ ;  /* 0x000003103b2f7824 */ /* 0x000fe200078e02ff */
[----:B------:R-:W-:Y:S01]  /*2bc0*/  PRMT R28, R28, 0x9910, RZ ;  /* 0x000099101c1c7816 */ /* 0x000fe200000000ff */
[----:B------:R-:W-:Y:S01]  /*2bd0*/  IMAD.MOV.U32 R57, RZ, RZ, R73 ;  /* 0x000000ffff397224 */ /* 0x000fe200078e0049 */
[----:B------:R-:W-:Y:S01]  /*2be0*/  LOP3.LUT R59, R45, 0xffff, RZ, 0xc0, !PT ;  /* 0x0000ffff2d3b7812 */ /* 0x000fe200078ec0ff */
[----:B------:R-:W-:Y:S01]  /*2bf0*/  IMAD R71, R71, 0x310, RZ ;  /* 0x0000031047477824 */ /* 0x000fe200078e02ff */
[----:B------:R-:W-:Y:S01]  /*2c00*/  LOP3.LUT R47, R47, 0xffff, RZ, 0xc0, !PT ;  /* 0x0000ffff2f2f7812 */ /* 0x000fe200078ec0ff */
[----:B------:R-:W-:Y:S01]  /*2c10*/  IMAD R45, R57, 0x1b, RZ ;  /* 0x0000001b392d7824 */ /* 0x000fe200078e02ff */
[----:B------:R-:W-:Y:S01]  /*2c20*/  MOV R73, R75 ;  /* 0x0000004b00497202 */ /* 0x000fe20000000f00 */
[----:B------:R-:W-:Y:S01]  /*2c30*/  IMAD.IADD R59, R59, 0x1, R72 ;  /* 0x000000013b3b7824 */ /* 0x000fe200078e0248 */
[----:B------:R-:W-:Y:S01]  /*2c40*/  PRMT R27, R27, 0x9910, RZ ;  /* 0x000099101b1b7816 */ /* 0x000fe200000000ff */
[----:B------:R-:W-:Y:S01]  /*2c50*/  IMAD.IADD R57, R72, 0x1, R47 ;  /* 0x0000000148397824 */ /* 0x000fe200078e022f */
[----:B------:R-:W-:Y:S01]  /*2c60*/  LOP3.LUT R47, R71, 0xffff, RZ, 0xc0, !PT ;  /* 0x0000ffff472f7812 */ /* 0x000fe200078ec0ff */
[----:B------:R-:W-:Y:S01]  /*2c70*/  IMAD R72, R73, 0x310, RZ ;  /* 0x0000031049487824 */ /* 0x000fe200078e02ff */
[----:B------:R-:W-:-:S02]  /*2c80*/  LOP3.LUT R45, R45, 0xffff, RZ, 0xc0, !PT ;  /* 0x0000ffff2d2d7812 */ /* 0x000fc400078ec0ff */
[----:B------:R-:W-:Y:S01]  /*2c90*/  PRMT R71, R56, 0x9910, RZ ;  /* 0x0000991038477816 */ /* 0x000fe200000000ff */
[----:B------:R-:W-:Y:S01]  /*2ca0*/  IMAD.IADD R47, R47, 0x1, R74 ;  /* 0x000000012f2f7824 */ /* 0x000fe200078e024a */
[----:B------:R-:W-:Y:S02]  /*2cb0*/  PRMT R73, R58, 0x9910, RZ ;  /* 0x000099103a497816 */ /* 0x000fe400000000ff */
[----:B------:R-:W-:Y:S01]  /*2cc0*/  SHF.R.U32.HI R75, RZ, 0x8, R45 ;  /* 0x00000008ff4b7819 */ /* 0x000fe2000001162d */
[----:B------:R-:W-:Y:S01]  /*2cd0*/  IMAD R71, R71, 0x1b, RZ ;  /* 0x0000001b47477824 */ /* 0x000fe200078e02ff */
[----:B------:R-:W-:Y:S01]  /*2ce0*/  LOP3.LUT R45, R72, 0xffff, RZ, 0xc0, !PT ;  /* 0x0000ffff482d7812 */ /* 0x000fe200078ec0ff */
[----:B------:R-:W-:Y:S01]  /*2cf0*/  IMAD R72, R73, 0x1b, RZ ;  /* 0x0000001b49487824 */ /* 0x000fe200078e02ff */
[----:B------:R-:W-:Y:S01]  /*2d00*/  PRMT R23, R23, 0x9910, RZ ;  /* 0x0000991017177816 */ /* 0x000fe200000000ff */
[----:B------:R-:W-:Y:S01]  /*2d10*/  IMAD R73, R76, 0x1b, RZ ;  /* 0x0000001b4c497824 */ /* 0x000fe200078e02ff */
[----:B------:R-:W-:Y:S01]  /*2d20*/  LOP3.LUT R71, R71, 0xffff, RZ, 0xc0, !PT ;  /* 0x0000ffff47477812 */ /* 0x000fe200078ec0ff */
[----:B------:R-:W-:Y:S01]  /*2d30*/  IMAD.IADD R45, R74, 0x1, R45 ;  /* 0x000000014a2d7824 */ /* 0x000fe200078e022d */
[----:B------:R-:W-:Y:S01]  /*2d40*/  LOP3.LUT R72, R72, 0xffff, RZ, 0xc0, !PT ;  /* 0x0000ffff48487812 */ /* 0x000fe200078ec0ff */
[----:B------:R-:W-:Y:S01]  /*2d50*/  IMAD.MOV R77, RZ, RZ, -R75 ;  /* 0x000000ffff4d7224 */ /* 0x000fe200078e0a4b */
[----:B------:R-:W-:-:S02]  /*2d60*/  SHF.R.U32.HI R81, RZ, 0x8, R71 ;  /* 0x00000008ff517819 */ /* 0x000fc40000011647 */
[----:B------:R-:W-:Y:S02]  /*2d70*/  SHF.R.U32.HI R91, RZ, 0x8, R72 ;  /* 0x00000008ff5b7819 */ /* 0x000fe40000011648 */
[----:B------:R-:W-:Y:S01]  /*2d80*/  LOP3.LUT R73, R73, 0xffff, RZ, 0xc0, !PT ;  /* 0x0000ffff49497812 */ /* 0x000fe200078ec0ff */
[----:B------:R-:W-:Y:S01]  /*2d90*/  IMAD.MOV R71, RZ, RZ, -R81 ;  /* 0x000000ffff477224 */ /* 0x000fe200078e0a51 */
[----:B------:R-:W-:Y:S01]  /*2da0*/  PRMT R74, R65, 0x9910, RZ ;  /* 0x00009910414a7816 */ /* 0x000fe200000000ff */
[----:B------:R-:W-:Y:S01]  /*2db0*/  IMAD.MOV R95, RZ, RZ, -R91 ;  /* 0x000000ffff5f7224 */ /* 0x000fe200078e0a5b */
[----:B------:R-:W-:Y:S02]  /*2dc0*/  SHF.R.U32.HI R90, RZ, 0x8, R73 ;  /* 0x00000008ff5a7819 */ /* 0x000fe40000011649 */
[----:B------:R-:W-:Y:S01]  /*2dd0*/  PRMT R76, R67, 0x9910, RZ ;  /* 0x00009910434c7816 */ /* 0x000fe200000000ff */
[----:B------:R-:W-:Y:S01]  /*2de0*/  IMAD.MOV.U32 R72, RZ, RZ, R74 ;  /* 0x000000ffff487224 */ /* 0x000fe200078e004a */
[----:B------:R-:W-:Y:S01]  /*2df0*/  PRMT R71, R71, 0x7710, RZ ;  /* 0x0000771047477816 */ /* 0x000fe200000000ff */
[----:B------:R-:W-:Y:S01]  /*2e00*/  IMAD.MOV R93, RZ, RZ, -R90 ;  /* 0x000000ffff5d7224 */ /* 0x000fe200078e0a5a */
[----:B------:R-:W-:Y:S01]  /*2e10*/  PRMT R95, R95, 0x7710, RZ ;  /* 0x000077105f5f7816 */ /* 0x000fe200000000ff */
[----:B------:R-:W-:Y:S01]  /*2e20*/  IMAD.MOV.U32 R73, RZ, RZ, R76 ;  /* 0x000000ffff497224 */ /* 0x000fe200078e004c */
[----:B------:R-:W-:Y:S01]  /*2e30*/  PRMT R77, R77, 0x7710, RZ ;  /* 0x000077104d4d7816 */ /* 0x000fe200000000ff */
[----:B------:R-:W-:Y:S01]  /*2e40*/  IMAD.IADD R94, R56, 0x1, R71 ;  /* 0x00000001385e7824 */ /* 0x000fe200078e0247 */
[----:B------:R-:W-:Y:S01]  /*2e50*/  PRMT R93, R93, 0x7710, RZ ;  /* 0x000077105d5d7816 */ /* 0x000fe200000000ff */
[----:B------:R-:W-:Y:S01]  /*2e60*/  IMAD.IADD R95, R58, 0x1, R95 ;  /* 0x000000013a5f7824 */ /* 0x000fe200078e025f */
[----:B------:R-:W-:Y:S01]  /*2e70*/  PRMT R71, R70, 0x9910, RZ ;  /* 0x0000991046477816 */ /* 0x000fe200000000ff */
[----:B------:R-:W-:Y:S01]  /*2e80*/  IMAD R56, R72, 0x1b, RZ ;  /* 0x0000001b48387824 */ /* 0x000fe200078e02ff */
[----:B------:R-:W-:Y:S01]  /*2e90*/  PRMT R72, R69, 0x9910, RZ ;  /* 0x0000991045487816 */ /* 0x000fe200000000ff */
[----:B------:R-:W-:Y:S01]  /*2ea0*/  IMAD R58, R73, 0x1b, RZ ;  /* 0x0000001b493a7824 */ /* 0x000fe200078e02ff */
[----:B------:R-:W-:Y:S01]  /*2eb0*/  PRMT R73, R38, 0x9910, RZ ;  /* 0x0000991026497816 */ /* 0x000fe200000000ff */
[----:B------:R-:W-:Y:S01]  /*2ec0*/  IMAD.IADD R93, R64, 0x1, R93 ;  /* 0x00000001405d7824 */ /* 0x000fe200078e025d */
[----:B------:R-:W-:Y:S01]  /*2ed0*/  PRMT R64, R68, 0x9910, RZ ;  /* 0x0000991044407816 */ /* 0x000fe200000000ff */
[----:B------:R-:W-:Y:S01]  /*2ee0*/  IMAD.IADD R84, R84, 0x1, R77 ;  /* 0x0000000154547824 */ /* 0x000fe200078e024d */
[----:B------:R-:W-:-:S02]  /*2ef0*/  LOP3.LUT R56, R56, 0xffff, RZ, 0xc0, !PT ;  /* 0x0000ffff38387812 */ /* 0x000fc400078ec0ff */
[----:B------:R-:W-:Y:S02]  /*2f00*/  LOP3.LUT R58, R58, 0xffff, RZ, 0xc0, !PT ;  /* 0x0000ffff3a3a7812 */ /* 0x000fe400078ec0ff */
[----:B------:R-:W-:Y:S01]  /*2f10*/  SHF.R.U32.HI R88, RZ, 0x8, R56 ;  /* 0x00000008ff587819 */ /* 0x000fe20000011638 */
[----:B------:R-:W-:Y:S01]  /*2f20*/  IMAD R56, R64, 0x1b, RZ ;  /* 0x0000001b40387824 */ /* 0x000fe200078e02ff */
[----:B------:R-:W-:Y:S01]  /*2f30*/  SHF.R.U32.HI R89, RZ, 0x8, R58 ;  /* 0x00000008ff597819 */ /* 0x000fe2000001163a */
[----:B------:R-:W-:Y:S01]  /*2f40*/  IMAD.MOV.U32 R58, RZ, RZ, R71 ;  /* 0x000000ffff3a7224 */ /* 0x000fe200078e0047 */
[----:B------:R-:W-:Y:S01]  /*2f50*/  IADD3 R96, PT, PT, RZ, -R88, RZ ;  /* 0x80000058ff607210 */ /* 0x000fe20007ffe0ff */
[----:B------:R-:W-:Y:S01]  /*2f60*/  IMAD.MOV.U32 R71, RZ, RZ, R72 ;  /* 0x000000ffff477224 */ /* 0x000fe200078e0048 */
[----:B------:R-:W-:Y:S01]  /*2f70*/  LOP3.LUT R56, R56, 0xffff, RZ, 0xc0, !PT ;  /* 0x0000ffff38387812 */ /* 0x000fe200078ec0ff */
[----:B------:R-:W-:Y:S01]  /*2f80*/  IMAD R58, R58, 0x1b, RZ ;  /* 0x0000001b3a3a7824 */ /* 0x000fe200078e02ff */
[----:B------:R-:W-:Y:S01]  /*2f90*/  PRMT R96, R96, 0x7710, RZ ;  /* 0x0000771060607816 */ /* 0x000fe200000000ff */
[----:B------:R-:W-:Y:S01]  /*2fa0*/  IMAD R64, R71, 0x1b, RZ ;  /* 0x0000001b47407824 */ /* 0x000fe200078e02ff */
[----:B------:R-:W-:Y:S01]  /*2fb0*/  SHF.R.U32.HI R92, RZ, 0x8, R56 ;  /* 0x00000008ff5c7819 */ /* 0x000fe20000011638 */
[----:B------:R-:W-:Y:S01]  /*2fc0*/  IMAD.MOV R72, RZ, RZ, -R89 ;  /* 0x000000ffff487224 */ /* 0x000fe200078e0a59 */
[----:B------:R-:W-:Y:S01]  /*2fd0*/  LOP3.LUT R58, R58, 0xffff, RZ, 0xc0, !PT ;  /* 0x0000ffff3a3a7812 */ /* 0x000fe200078ec0ff */
[----:B------:R-:W-:Y:S01]  /*2fe0*/  IMAD.IADD R96, R65, 0x1, R96 ;  /* 0x0000000141607824 */ /* 0x000fe200078e0260 */
[----:B------:R-:W-:-:S02]  /*2ff0*/  LOP3.LUT R56, R64, 0xffff, RZ, 0xc0, !PT ;  /* 0x0000ffff40387812 */ /* 0x000fc400078ec0ff */
[----:B------:R-:W-:Y:S02]  /*3000*/  PRMT R64, R66, 0x9910, RZ ;  /* 0x0000991042407816 */ /* 0x000fe400000000ff */
[----:B------:R-:W-:Y:S02]  /*3010*/  PRMT R72, R72, 0x7710, RZ ;  /* 0x0000771048487816 */ /* 0x000fe400000000ff */
[----:B------:R-:W-:Y:S02]  /*3020*/  PRMT R71, R63, 0x9910, RZ ;  /* 0x000099103f477816 */ /* 0x000fe400000000ff */
[----:B------:R-:W-:Y:S01]  /*3030*/  SHF.R.U32.HI R65, RZ, 0x8, R58 ;  /* 0x00000008ff417819 */ /* 0x000fe2000001163a */
[----:B------:R-:W-:Y:S01]  /*3040*/  IMAD.MOV.U32 R58, RZ, RZ, R64 ;  /* 0x000000ffff3a7224 */ /* 0x000fe200078e0040 */
[----:B------:R-:W-:Y:S01]  /*3050*/  SHF.R.U32.HI R56, RZ, 0x8, R56 ;  /* 0x00000008ff387819 */ /* 0x000fe20000011638 */
[----:B------:R-:W-:Y:S01]  /*3060*/  IMAD.IADD R97, R67, 0x1, R72 ;  /* 0x0000000143617824 */ /* 0x000fe200078e0248 */
[----:B------:R-:W-:Y:S01]  /*3070*/  PRMT R72, R44, 0x9910, RZ ;  /* 0x000099102c487816 */ /* 0x000fe200000000ff */
[----:B------:R-:W-:Y:S01]  /*3080*/  IMAD.MOV R67, RZ, RZ, -R92 ;  /* 0x000000ffff437224 */ /* 0x000fe200078e0a5c */
[----:B------:R-:W-:Y:S01]  /*3090*/  LOP3.LUT R93, R93, 0xfe, RZ, 0xc0, !PT ;  /* 0x000000fe5d5d7812 */ /* 0x000fe200078ec0ff */
[----:B------:R-:W-:Y:S01]  /*30a0*/  IMAD.MOV.U32 R64, RZ, RZ, R71 ;  /* 0x000000ffff407224 */ /* 0x000fe200078e0047 */
[----:B------:R-:W-:Y:S01]  /*30b0*/  LOP3.LUT R94, R94, 0xfe, RZ, 0xc0, !PT ;  /* 0x000000fe5e5e7812 */ /* 0x000fe200078ec0ff */
[----:B------:R-:W-:Y:S01]  /*30c0*/  IMAD R58, R58, 0x1b, RZ ;  /* 0x0000001b3a3a7824 */ /* 0x000fe200078e02ff */
[----:B------:R-:W-:Y:S01]  /*30d0*/  PRMT R67, R67, 0x7710, RZ ;  /* 0x0000771043437816 */ /* 0x000fe200000000ff */
[----:B------:R-:W-:Y:S01]  /*30e0*/  IMAD.MOV R74, RZ, RZ, -R56 ;  /* 0x000000ffff4a7224 */ /* 0x000fe200078e0a38 */
[----:B------:R-:W-:Y:S01]  /*30f0*/  LEA.HI R90, R93, R90, RZ, 0x1f ;  /* 0x0000005a5d5a7211 */ /* 0x000fe200078ff8ff */
[----:B------:R-:W-:Y:S01]  /*3100*/  IMAD R64, R64, 0x1b, RZ ;  /* 0x0000001b40407824 */ /* 0x000fe200078e02ff */
[----:B------:R-:W-:Y:S01]  /*3110*/  LOP3.LUT R58, R58, 0xffff, RZ, 0xc0, !PT ;  /* 0x0000ffff3a3a7812 */ /* 0x000fe200078ec0ff */
[----:B------:R-:W-:Y:S01]  /*3120*/  IMAD.IADD R98, R68, 0x1, R67 ;  /* 0x0000000144627824 */ /* 0x000fe200078e0243 */
[----:B------:R-:W-:Y:S01]  /*3130*/  PRMT R74, R74, 0x7710, RZ ;  /* 0x000077104a4a7816 */ /* 0x000fe200000000ff */
[----:B------:R-:W-:Y:S01]  /*3140*/  IMAD.MOV R79, RZ, RZ, -R65 ;  /* 0x000000ffff4f7224 */ /* 0x000fe200078e0a41 */
[----:B------:R-:W-:Y:S01]  /*3150*/  LOP3.LUT R64, R64, 0xffff, RZ, 0xc0, !PT ;  /* 0x0000ffff40407812 */ /* 0x000fe200078ec0ff */
[----:B------:R-:W-:Y:S01]  /*3160*/  VIADD R93, R137, 0x2a0 ;  /* 0x000002a0895d7836 */ /* 0x000fe20000000000 */
[----:B------:R-:W-:Y:S01]  /*3170*/  SHF.R.U32.HI R67, RZ, 0x8, R58 ;  /* 0x00000008ff437819 */ /* 0x000fe2000001163a */
[----:B------:R-:W-:Y:S01]  /*3180*/  IMAD.IADD R74, R69, 0x1, R74 ;  /* 0x00000001454a7824 */ /* 0x000fe200078e024a */
[----:B------:R-:W-:-:S02]  /*3190*/  PRMT R68, R62, 0x9910, RZ ;  /* 0x000099103e447816 */ /* 0x000fc400000000ff */
[----:B------:R-:W-:Y:S01]  /*31a0*/  SHF.R.U32.HI R64, RZ, 0x8, R64 ;  /* 0x00000008ff407819 */ /* 0x000fe20000011640 */
[----:B------:R-:W-:Y:S01]  /*31b0*/  IMAD.MOV R83, RZ, RZ, -R67 ;  /* 0x000000ffff537224 */ /* 0x000fe200078e0a43 */
[----:B------:R-:W-:Y:S01]  /*31c0*/  PRMT R69, R61, 0x9910, RZ ;  /* 0x000099103d457816 */ /* 0x000fe200000000ff */
[----:B------:R-:W-:Y:S01]  /*31d0*/  IMAD R58, R68, 0x1b, RZ ;  /* 0x0000001b443a7824 */ /* 0x000fe200078e02ff */
[----:B------:R-:W-:Y:S01]  /*31e0*/  PRMT R79, R79, 0x7710, RZ ;  /* 0x000077104f4f7816 */ /* 0x000fe200000000ff */
[----:B------:R-:W-:Y:S01]  /*31f0*/  IMAD.MOV R71, RZ, RZ, -R64 ;  /* 0x000000ffff477224 */ /* 0x000fe200078e0a40 */
[----:B------:R-:W-:Y:S01]  /*3200*/  PRMT R83, R83, 0x7710, RZ ;  /* 0x0000771053537816 */ /* 0x000fe200000000ff */
[----:B------:R-:W-:Y:S01]  /*3210*/  IMAD R68, R69, 0x1b, RZ ;  /* 0x0000001b45447824 */ /* 0x000fe200078e02ff */
[----:B------:R-:W-:Y:S01]  /*3220*/  LOP3.LUT R69, R58, 0xffff, RZ, 0xc0, !PT ;  /* 0x0000ffff3a457812 */ /* 0x000fe200078ec0ff */
[----:B------:R-:W-:Y:S01]  /*3230*/  IMAD.IADD R79, R70, 0x1, R79 ;  /* 0x00000001464f7824 */ /* 0x000fe200078e024f */
[----:B------:R-:W-:Y:S01]  /*3240*/  PRMT R70, R60, 0x9910, RZ ;  /* 0x000099103c467816 */ /* 0x000fe200000000ff */
[----:B------:R-:W-:Y:S01]  /*3250*/  IMAD.IADD R83, R66, 0x1, R83 ;  /* 0x0000000142537824 */ /* 0x000fe200078e0253 */
[----:B------:R-:W-:-:S02]  /*3260*/  PRMT R58, R71, 0x7710, RZ ;  /* 0x00007710473a7816 */ /* 0x000fc400000000ff */
[----:B------:R-:W-:Y:S01]  /*3270*/  LOP3.LUT R68, R68, 0xffff, RZ, 0xc0, !PT ;  /* 0x0000ffff44447812 */ /* 0x000fe200078ec0ff */
[----:B------:R-:W-:Y:S01]  /*3280*/  IMAD R70, R70, 0x1b, RZ ;  /* 0x0000001b46467824 */ /* 0x000fe200078e02ff */
[----:B------:R-:W-:Y:S01]  /*3290*/  SHF.R.U32.HI R66, RZ, 0x8, R69 ;  /* 0x00000008ff427819 */ /* 0x000fe20000011645 */
[----:B------:R-:W-:Y:S01]  /*32a0*/  IMAD.IADD R69, R63, 0x1, R58 ;  /* 0x000000013f457824 */ /* 0x000fe200078e023a */
[----:B------:R-:W-:Y:S02]  /*32b0*/  SHF.R.U32.HI R63, RZ, 0x8, R68 ;  /* 0x00000008ff3f7819 */ /* 0x000fe40000011644 */
[----:B------:R-:W-:Y:S01]  /*32c0*/  LOP3.LUT R58, R70, 0xffff, RZ, 0xc0, !PT ;  /* 0x0000ffff463a7812 */ /* 0x000fe200078ec0ff */
[----:B------:R-:W-:Y:S01]  /*32d0*/  IMAD.MOV R71, RZ, RZ, -R66 ;  /* 0x000000ffff477224 */ /* 0x000fe200078e0a42 */
[----:B------:R-:W-:Y:S02]  /*32e0*/  IADD3 R70, PT, PT, RZ, -R63, RZ ;  /* 0x8000003fff467210 */ /* 0x000fe40007ffe0ff */
[----:B------:R-:W-:-:S02]  /*32f0*/  SHF.R.U32.HI R58, RZ, 0x8, R58 ;  /* 0x00000008ff3a7819 */ /* 0x000fc4000001163a */
[----:B------:R-:W-:Y:S02]  /*3300*/  PRMT R70, R70, 0x7710, RZ ;  /* 0x0000771046467816 */ /* 0x000fe400000000ff */
[----:B------:R-:W-:Y:S01]  /*3310*/  PRMT R68, R54, 0x9910, RZ ;  /* 0x0000991036447816 */ /* 0x000fe200000000ff */
[----:B------:R-:W-:Y:S01]  /*3320*/  IMAD.MOV R77, RZ, RZ, -R58 ;  /* 0x000000ffff4d7224 */ /* 0x000fe200078e0a3a */
[----:B------:R-:W-:Y:S01]  /*3330*/  PRMT R71, R71, 0x7710, RZ ;  /* 0x0000771047477816 */ /* 0x000fe200000000ff */
[----:B------:R-:W-:Y:S01]  /*3340*/  IMAD.IADD R70, R61, 0x1, R70 ;  /* 0x000000013d467824 */ /* 0x000fe200078e0246 */
[----:B------:R-:W-:Y:S01]  /*3350*/  LOP3.LUT R93, R93, 0xffff, RZ, 0xc0, !PT ;  /* 0x0000ffff5d5d7812 */ /* 0x000fe200078ec0ff */
[----:B------:R-:W-:Y:S01]  /*3360*/  IMAD R61, R68, 0x1b, RZ ;  /* 0x0000001b443d7824 */ /* 0x000fe200078e02ff */
[----:B------:R-:W-:Y:S01]  /*3370*/  PRMT R77, R77, 0x7710, RZ ;  /* 0x000077104d4d7816 */ /* 0x000fe200000000ff */
[----:B------:R-:W-:Y:S01]  /*3380*/  IMAD.IADD R78, R62, 0x1, R71 ;  /* 0x000000013e4e7824 */ /* 0x000fe200078e0247 */
[----:B------:R-:W-:Y:S01]  /*3390*/  PRMT R62, R36, 0x9910, RZ ;  /* 0x00009910243e7816 */ /* 0x000fe200000000ff */
[----:B------:R-:W-:Y:S01]  /*33a0*/  IMAD R93, R93, 0x38f, RZ ;  /* 0x0000038f5d5d7824 */ /* 0x000fe200078e02ff */
[----:B------:R-:W-:Y:S01]  /*33b0*/  LOP3.LUT R61, R61, 0xffff, RZ, 0xc0, !PT ;  /* 0x0000ffff3d3d7812 */ /* 0x000fe200078ec0ff */
[----:B------:R-:W-:Y:S01]  /*33c0*/  IMAD.IADD R77, R60, 0x1, R77 ;  /* 0x000000013c4d7824 */ /* 0x000fe200078e024d */
[----:B------:R-:W-:Y:S01]  /*33d0*/  PRMT R71, R46, 0x9910, RZ ;  /* 0x000099102e477816 */ /* 0x000fe200000000ff */
[----:B------:R-:W-:Y:S01]  /*33e0*/  IMAD R60, R62, 0x1b, RZ ;  /* 0x0000001b3e3c7824 */ /* 0x000fe200078e02ff */
[----:B------:R-:W-:Y:S01]  /*33f0*/  SHF.R.U32.HI R68, RZ, 0x8, R61 ;  /* 0x00000008ff447819 */ /* 0x000fe2000001163d */
[----:B------:R-:W-:Y:S01]  /*3400*/  IMAD.MOV.U32 R61, RZ, RZ, R72 ;  /* 0x000000ffff3d7224 */ /* 0x000fe200078e0048 */
[----:B------:R-:W-:Y:S01]  /*3410*/  LOP3.LUT R77, R77, 0xfe, RZ, 0xc0, !PT ;  /* 0x000000fe4d4d7812 */ /* 0x000fe200078ec0ff */
[----:B------:R-:W-:Y:S01]  /*3420*/  IMAD.MOV.U32 R72, RZ, RZ, R73 ;  /* 0x000000ffff487224 */ /* 0x000fe200078e0049 */
[----:B------:R-:W-:Y:S01]  /*3430*/  LOP3.LUT R62, R60, 0xffff, RZ, 0xc0, !PT ;  /* 0x0000ffff3c3e7812 */ /* 0x000fe200078ec0ff */
[----:B------:R-:W-:Y:S01]  /*3440*/  IMAD.MOV R73, RZ, RZ, -R68 ;  /* 0x000000ffff497224 */ /* 0x000fe200078e0a44 */
[----:B------:R-:W-:Y:S01]  /*3450*/  LOP3.LUT R69, R69, 0xfe, RZ, 0xc0, !PT ;  /* 0x000000fe45457812 */ /* 0x000fe200078ec0ff */
[----:B------:R-:W-:Y:S01]  /*3460*/  IMAD R60, R71, 0x1b, RZ ;  /* 0x0000001b473c7824 */ /* 0x000fe200078e02ff */
[----:B------:R-:W-:Y:S01]  /*3470*/  SHF.R.U32.HI R62, RZ, 0x8, R62 ;  /* 0x00000008ff3e7819 */ /* 0x000fe2000001163e */
[----:B------:R-:W-:Y:S01]  /*3480*/  IMAD R61, R61, 0x1b, RZ ;  /* 0x0000001b3d3d7824 */ /* 0x000fe200078e02ff */
[----:B------:R-:W-:Y:S01]  /*3490*/  PRMT R71, R73, 0x7710, RZ ;  /* 0x0000771049477816 */ /* 0x000fe200000000ff */
[----:B------:R-:W-:Y:S01]  /*34a0*/  IMAD R72, R72, 0x1b, RZ ;  /* 0x0000001b48487824 */ /* 0x000fe200078e02ff */
[----:B------:R-:W-:Y:S01]  /*34b0*/  LOP3.LUT R60, R60, 0xffff, RZ, 0xc0, !PT ;  /* 0x0000ffff3c3c7812 */ /* 0x000fe200078ec0ff */
[----:B------:R-:W-:Y:S01]  /*34c0*/  IMAD.MOV R73, RZ, RZ, -R62 ;  /* 0x000000ffff497224 */ /* 0x000fe200078e0a3e */
[----:B------:R-:W-:Y:S01]  /*34d0*/  PRMT R21, R21, 0x9910, RZ ;  /* 0x0000991015157816 */ /* 0x000fe200000000ff */
[----:B------:R-:W-:Y:S01]  /*34e0*/  IMAD.IADD R71, R54, 0x1, R71 ;  /* 0x0000000136477824 */ /* 0x000fe200078e0247 */
[----:B------:R-:W-:-:S02]  /*34f0*/  LOP3.LUT R54, R61, 0xffff, RZ, 0xc0, !PT ;  /* 0x0000ffff3d367812 */ /* 0x000fc400078ec0ff */
[----:B------:R-:W-:Y:S02]  /*3500*/  PRMT R73, R73, 0x7710, RZ ;  /* 0x0000771049497816 */ /* 0x000fe400000000ff */
[----:B------:R-:W-:Y:S02]  /*3510*/  SHF.R.U32.HI R54, RZ, 0x8, R54 ;  /* 0x00000008ff367819 */ /* 0x000fe40000011636 */
[----:B------:R-:W-:Y:S01]  /*3520*/  SHF.R.U32.HI R61, RZ, 0x8, R60 ;  /* 0x00000008ff3d7819 */ /* 0x000fe2000001163c */
[----:B------:R-:W-:Y:S01]  /*3530*/  IMAD.IADD R76, R36, 0x1, R73 ;  /* 0x00000001244c7824 */ /* 0x000fe200078e0249 */
[----:B------:R-:W-:Y:S01]  /*3540*/  LOP3.LUT R72, R72, 0xffff, RZ, 0xc0, !PT ;  /* 0x0000ffff48487812 */ /* 0x000fe200078ec0ff */
[----:B------:R-:W-:Y:S01]  /*3550*/  IMAD.MOV R85, RZ, RZ, -R54 ;  /* 0x000000ffff557224 */ /* 0x000fe200078e0a36 */
[----:B------:R-:W-:Y:S01]  /*3560*/  PRMT R60, R40, 0x9910, RZ ;  /* 0x00009910283c7816 */ /* 0x000fe200000000ff */
[----:B------:R-:W-:Y:S01]  /*3570*/  IMAD.MOV R73, RZ, RZ, -R61 ;  /* 0x000000ffff497224 */ /* 0x000fe200078e0a3d */
[----:B------:R-:W-:-:S02]  /*3580*/  SHF.R.U32.HI R36, RZ, 0x8, R72 ;  /* 0x00000008ff247819 */ /* 0x000fc40000011648 */
[----:B------:R-:W-:Y:S02]  /*3590*/  PRMT R85, R85, 0x7710, RZ ;  /* 0x0000771055557816 */ /* 0x000fe400000000ff */
        /* <DEDUP_REMOVED lines=8> */
[----:B------:R-:W-:-:S02]  /*3620*/  PRMT R46, R42, 0x9910, RZ ;  /* 0x000099102a2e7816 */ /* 0x000fc400000000ff */
[----:B------:R-:W-:Y:S01]  /*3630*/  PRMT R60, R48, 0x9910, RZ ;  /* 0x00009910303c7816 */ /* 0x000fe200000000ff */
[----:B------:R-:W-:Y:S01]  /*3640*/  IMAD.IADD R72, R38, 0x1, R73 ;  /* 0x0000000126487824 */ /* 0x000fe200078e0249 */
[----:B------:R-:W-:Y:S02]  /*3650*/  LOP3.LUT R44, R44, 0xffff, RZ, 0xc0, !PT ;  /* 0x0000ffff2c2c7812 */ /* 0x000fe400078ec0ff */
[----:B------:R-:W-:Y:S01]  /*3660*/  MOV R38, R46 ;  /* 0x0000002e00267202 */ /* 0x000fe20000000f00 */
[----:B------:R-:W-:Y:S01]  /*3670*/  IMAD R60, R60, 0x1b, RZ ;  /* 0x0000001b3c3c7824 */ /* 0x000fe200078e02ff */
[----:B------:R-:W-:Y:S02]  /*3680*/  SHF.R.U32.HI R46, RZ, 0x8, R44 ;  /* 0x00000008ff2e7819 */ /* 0x000fe4000001162c */
[----:B------:R-:W-:Y:S01]  /*3690*/  PRMT R73, R50, 0x9910, RZ ;  /* 0x0000991032497816 */ /* 0x000fe200000000ff */
[----:B------:R-:W-:Y:S01]  /*36a0*/  IMAD R38, R38, 0x1b, RZ ;  /* 0x0000001b26267824 */ /* 0x000fe200078e02ff */
[----:B------:R-:W-:Y:S01]  /*36b0*/  LOP3.LUT R60, R60, 0xffff, RZ, 0xc0, !PT ;  /* 0x0000ffff3c3c7812 */ /* 0x000fe200078ec0ff */
[----:B------:R-:W-:Y:S01]  /*36c0*/  IMAD.MOV R86, RZ, RZ, -R46 ;  /* 0x000000ffff567224 */ /* 0x000fe200078e0a2e */
[----:B------:R-:W-:Y:S01]  /*36d0*/  LOP3.LUT R80, R80, 0xfe, RZ, 0xc0, !PT ;  /* 0x000000fe50507812 */ /* 0x000fe200078ec0ff */
[----:B------:R-:W-:Y:S01]  /*36e0*/  IMAD R73, R73, 0x1b, RZ ;  /* 0x0000001b49497824 */ /* 0x000fe200078e02ff */
[----:B------:R-:W-:Y:S01]  /*36f0*/  LOP3.LUT R44, R38, 0xffff, RZ, 0xc0, !PT ;  /* 0x0000ffff262c7812 */ /* 0x000fe200078ec0ff */
[----:B------:R-:W-:Y:S01]  /*3700*/  IMAD R38, R85, 0x1b, RZ ;  /* 0x0000001b55267824 */ /* 0x000fe200078e02ff */
[----:B------:R-:W-:-:S02]  /*3710*/  PRMT R85, R86, 0x7710, RZ ;  /* 0x0000771056557816 */ /* 0x000fc400000000ff */
[----:B------:R-:W-:Y:S02]  /*3720*/  LOP3.LUT R73, R73, 0xffff, RZ, 0xc0, !PT ;  /* 0x0000ffff49497812 */ /* 0x000fe400078ec0ff */
[----:B------:R-:W-:Y:S01]  /*3730*/  SHF.R.U32.HI R60, RZ, 0x8, R60 ;  /* 0x00000008ff3c7819 */ /* 0x000fe2000001163c */
[----:B------:R-:W-:Y:S01]  /*3740*/  IMAD.IADD R85, R40, 0x1, R85 ;  /* 0x0000000128557824 */ /* 0x000fe200078e0255 */
[----:B------:R-:W-:Y:S02]  /*3750*/  SHF.R.U32.HI R44, RZ, 0x8, R44 ;  /* 0x00000008ff2c7819 */ /* 0x000fe4000001162c */
[----:B------:R-:W-:Y:S01]  /*3760*/  SHF.R.U32.HI R40, RZ, 0x8, R73 ;  /* 0x00000008ff287819 */ /* 0x000fe20000011649 */
[----:B------:R-:W-:Y:S01]  /*3770*/  IMAD.MOV R73, RZ, RZ, -R60 ;  /* 0x000000ffff497224 */ /* 0x000fe200078e0a3c */
[----:B------:R-:W-:Y:S01]  /*3780*/  LOP3.LUT R38, R38, 0xffff, RZ, 0xc0, !PT ;  /* 0x0000ffff26267812 */ /* 0x000fe200078ec0ff */
[----:B------:R-:W-:Y:S01]  /*3790*/  IMAD.MOV R87, RZ, RZ, -R44 ;  /* 0x000000ffff577224 */ /* 0x000fe200078e0a2c */
[----:B------:R-:W-:Y:S01]  /*37a0*/  PRMT R31, R31, 0x9910, RZ ;  /* 0x000099101f1f7816 */ /* 0x000fe200000000ff */
[----:B------:R-:W-:Y:S01]  /*37b0*/  IMAD.MOV R99, RZ, RZ, -R40 ;  /* 0x000000ffff637224 */ /* 0x000fe200078e0a28 */
[----:B------:R-:W-:-:S02]  /*37c0*/  PRMT R73, R73, 0x7710, RZ ;  /* 0x0000771049497816 */ /* 0x000fc400000000ff */
[----:B------:R-:W-:Y:S02]  /*37d0*/  PRMT R87, R87, 0x7710, RZ ;  /* 0x0000771057577816 */ /* 0x000fe400000000ff */
[----:B------:R-:W-:Y:S01]  /*37e0*/  SHF.R.U32.HI R38, RZ, 0x8, R38 ;  /* 0x00000008ff267819 */ /* 0x000fe20000011626 */
[----:B------:R-:W-:Y:S01]  /*37f0*/  IMAD.IADD R86, R48, 0x1, R73 ;  /* 0x0000000130567824 */ /* 0x000fe200078e0249 */
[----:B------:R-:W-:Y:S01]  /*3800*/  PRMT R99, R99, 0x7710, RZ ;  /* 0x0000771063637816 */ /* 0x000fe200000000ff */
[----:B------:R-:W-:Y:S01]  /*3810*/  IMAD.IADD R87, R42, 0x1, R87 ;  /* 0x000000012a577824 */ /* 0x000fe200078e0257 */
[----:B------:R-:W-:Y:S01]  /*3820*/  LOP3.LUT R48, R95, 0xfe, RZ, 0xc0, !PT ;  /* 0x000000fe5f307812 */ /* 0x000fe200078ec0ff */
[----:B------:R-:W-:Y:S01]  /*3830*/  IMAD.MOV R42, RZ, RZ, -R38 ;  /* 0x000000ffff2a7224 */ /* 0x000fe200078e0a26 */
[----:B------:R-:W-:Y:S01]  /*3840*/  LOP3.LUT R95, R98, 0xfe, RZ, 0xc0, !PT ;  /* 0x000000fe625f7812 */ /* 0x000fe200078ec0ff */
[----:B------:R-:W-:Y:S01]  /*3850*/  IMAD.IADD R73, R50, 0x1, R99 ;  /* 0x0000000132497824 */ /* 0x000fe200078e0263 */
[----:B------:R-:W-:Y:S01]  /*3860*/  LEA.HI R91, R48, R91, RZ, 0x1f ;  /* 0x0000005b305b7211 */ /* 0x000fe200078ff8ff */
[----:B------:R-:W-:Y:S01]  /*3870*/  VIADD R50, R137, 0x150 ;  /* 0x0000015089327836 */ /* 0x000fe20000000000 */
[----:B------:R-:W-:Y:S01]  /*3880*/  LOP3.LUT R48, R97, 0xfe, RZ, 0xc0, !PT ;  /* 0x000000fe61307812 */ /* 0x000fe200078ec0ff */
[C---:B------:R-:W-:Y:S01]  /*3890*/  VIADD R98, R137.reuse, 0x540 ;  /* 0x0000054089627836 */ /* 0x040fe20000000000 */
[----:B------:R-:W-:Y:S01]  /*38a0*/  PRMT R99, R42, 0x7710, RZ ;  /* 0x000077102a637816 */ /* 0x000fe200000000ff */
[C---:B------:R-:W-:Y:S01]  /*38b0*/  VIADD R97, R137.reuse, 0x4d0 ;  /* 0x000004d089617836 */ /* 0x040fe20000000000 */
[----:B------:R-:W-:Y:S01]  /*38c0*/  LEA.HI R89, R48, R89, RZ, 0x1f ;  /* 0x0000005930597211 */ /* 0x000fe200078ff8ff */
[C---:B------:R-:W-:Y:S01]  /*38d0*/  VIADD R48, R137.reuse, 0xe0 ;  /* 0x000000e089307836 */ /* 0x040fe20000000000 */
[----:B------:R-:W-:Y:S01]  /*38e0*/  LOP3.LUT R42, R84, 0xfe, RZ, 0xc0, !PT ;  /* 0x000000fe542a7812 */ /* 0x000fe200078ec0ff */
[----:B------:R-:W-:Y:S01]  /*38f0*/  IMAD.IADD R84, R52, 0x1, R99 ;  /* 0x0000000134547824 */ /* 0x000fe200078e0263 */
[----:B------:R-:W-:Y:S01]  /*3900*/  LOP3.LUT R100, R50, 0xffff, RZ, 0xc0, !PT ;  /* 0x0000ffff32647812 */ /* 0x000fe200078ec0ff */
[C---:B------:R-:W-:Y:S01]  /*3910*/  VIADD R52, R137.reuse, 0x1c0 ;  /* 0x000001c089347836 */ /* 0x040fe20000000000 */
[----:B------:R-:W-:Y:S01]  /*3920*/  LEA.HI R42, R42, R75, RZ, 0x1f ;  /* 0x0000004b2a2a7211 */ /* 0x000fe200078ff8ff */
[C---:B------:R-:W-:Y:S01]  /*3930*/  VIADD R50, R137.reuse, 0x620 ;  /* 0x0000062089327836 */ /* 0x040fe20000000000 */
[----:B------:R-:W-:Y:S01]  /*3940*/  LOP3.LUT R99, R48, 0xffff, RZ, 0xc0, !PT ;  /* 0x0000ffff30637812 */ /* 0x000fe200078ec0ff */
[C---:B------:R-:W-:Y:S01]  /*3950*/  VIADD R48, R137.reuse, 0x5b0 ;  /* 0x000005b089307836 */ /* 0x040fe20000000000 */
[----:B------:R-:W-:Y:S01]  /*3960*/  LEA.HI R75, R94, R81, RZ, 0x1f ;  /* 0x000000515e4b7211 */ /* 0x000fe200078ff8ff */
[----:B------:R-:W-:Y:S01]  /*3970*/  VIADD R94, R137, 0x310 ;  /* 0x00000310895e7836 */ /* 0x000fe20000000000 */
[----:B------:R-:W-:Y:S01]  /*3980*/  LOP3.LUT R81, R96, 0xfe, RZ, 0xc0, !PT ;  /* 0x000000fe60517812 */ /* 0x000fe200078ec0ff */
[----:B------:R-:W-:Y:S01]  /*3990*/  IMAD R99, R99, 0x38f, RZ ;  /* 0x0000038f63637824 */ /* 0x000fe200078e02ff */
[----:B------:R-:W-:Y:S01]  /*39a0*/  LOP3.LUT R101, R52, 0xffff, RZ, 0xc0, !PT ;  /* 0x0000ffff34657812 */ /* 0x000fe200078ec0ff */
[C---:B------:R-:W-:Y:S01]  /*39b0*/  VIADD R52, R137.reuse, 0x690 ;  /* 0x0000069089347836 */ /* 0x040fe20000000000 */
[----:B------:R-:W-:-:S02]  /*39c0*/  IADD3 R96, PT, PT, R137, 0x460, RZ ;  /* 0x0000046089607810 */ /* 0x000fc40007ffe0ff */
[----:B------:R-:W-:Y:S02]  /*39d0*/  LEA.HI R88, R81, R88, RZ, 0x1f ;  /* 0x0000005851587211 */ /* 0x000fe400078ff8ff */
[----:B------:R-:W-:Y:S02]  /*39e0*/  LOP3.LUT R110, R48, 0xffff, RZ, 0xc0, !PT ;  /* 0x0000ffff306e7812 */ /* 0x000fe400078ec0ff */
[----:B------:R-:W-:Y:S01]  /*39f0*/  LEA.HI R81, R95, R92, RZ, 0x1f ;  /* 0x0000005c5f517211 */ /* 0x000fe200078ff8ff */
[C---:B------:R-:W-:Y:S01]  /*3a00*/  VIADD R92, R137.reuse, 0x230 ;  /* 0x00000230895c7836 */ /* 0x040fe20000000000 */
[----:B------:R-:W-:Y:S01]  /*3a10*/  LOP3.LUT R104, R96, 0xffff, RZ, 0xc0, !PT ;  /* 0x0000ffff60687812 */ /* 0x000fe200078ec0ff */
[----:B------:R-:W-:Y:S01]  /*3a20*/  IMAD.MOV.U32 R96, RZ, RZ, 0x39 ;  /* 0x00000039ff607424 */ /* 0x000fe200078e00ff */
[C---:B------:R-:W-:Y:S02]  /*3a30*/  LOP3.LUT R48, R137.reuse, 0x700, RZ, 0xfc, !PT ;  /* 0x0000070089307812 */ /* 0x040fe400078efcff */
[----:B------:R-:W-:-:S02]  /*3a40*/  LOP3.LUT R95, R137, 0x380, RZ, 0xfc, !PT ;  /* 0x00000380895f7812 */ /* 0x000fc400078efcff */
[----:B------:R-:W-:Y:S02]  /*3a50*/  LOP3.LUT R94, R94, 0xffff, RZ, 0xc0, !PT ;  /* 0x0000ffff5e5e7812 */ /* 0x000fe400078ec0ff */
[----:B------:R-:W-:Y:S01]  /*3a60*/  LOP3.LUT R114, R52, 0xffff, RZ, 0xc0, !PT ;  /* 0x0000ffff34727812 */ /* 0x000fe200078ec0ff */
[C---:B------:R-:W-:Y:S01]  /*3a70*/  VIADD R52, R137.reuse, 0x850 ;  /* 0x0000085089347836 */ /* 0x040fe20000000000 */
[----:B------:R-:W-:Y:S02]  /*3a80*/  LOP3.LUT R108, R98, 0xffff, RZ, 0xc0, !PT ;  /* 0x0000ffff626c7812 */ /* 0x000fe400078ec0ff */
[----:B------:R-:W-:Y:S01]  /*3a90*/  LOP3.LUT R112, R50, 0xffff, RZ, 0xc0, !PT ;  /* 0x0000ffff32707812 */ /* 0x000fe200078ec0ff */
[----:B------:R-:W-:Y:S01]  /*3aa0*/  VIADD R50, R137, 0x770 ;  /* 0x0000077089327836 */ /* 0x000fe20000000000 */
[----:B------:R-:W-:Y:S01]  /*3ab0*/  LOP3.LUT R115, R48, 0xffff, RZ, 0xc0, !PT ;  /* 0x0000ffff30737812 */ /* 0x000fe200078ec0ff */
[----:B------:R-:W-:Y:S01]  /*3ac0*/  IMAD R48, R5, R96, 0x18f0 ;  /* 0x000018f005307424 */ /* 0x000fe200078e0260 */
[----:B------:R-:W-:Y:S01]  /*3ad0*/  LOP3.LUT R102, R95, 0xffff, RZ, 0xc0, !PT ;  /* 0x0000ffff5f667812 */ /* 0x000fe200078ec0ff */
[----:B------:R-:W-:Y:S01]  /*3ae0*/  IMAD R95, R94, 0x38f, RZ ;  /* 0x0000038f5e5f7824 */ /* 0x000fe200078e02ff */
[----:B------:R-:W-:Y:S01]  /*3af0*/  LOP3.LUT R117, R52, 0xffff, RZ, 0xc0, !PT ;  /* 0x0000ffff34757812 */ /* 0x000fe200078ec0ff */
[----:B------:R-:W-:Y:S01]  /*3b00*/  IMAD R108, R108, 0x71d, RZ ;  /* 0x0000071d6c6c7824 */ /* 0x000fe200078e02ff */
[----:B------:R-:W-:Y:S01]  /*3b10*/  SHF.R.U32.HI R94, RZ, 0x10, R93 ;  /* 0x00000010ff5e7819 */ /* 0x000fe2000001165d */
[----:B------:R-:W-:Y:S01]  /*3b20*/  IMAD R52, R101, 0x38f, RZ ;  /* 0x0000038f65347824 */ /* 0x000fe200078e02ff */
[----:B------:R-:W-:Y:S01]  /*3b30*/  LOP3.LUT R92, R92, 0xffff, RZ, 0xc0, !PT ;  /* 0x0000ffff5c5c7812 */ /* 0x000fe200078ec0ff */
[----:B------:R-:W-:Y:S01]  /*3b40*/  IMAD R93, R132, 0x9000, RZ ;  /* 0x00009000845d7824 */ /* 0x000fe200078e02ff */
[----:B------:R-:W-:Y:S01]  /*3b50*/  LOP3.LUT R105, R97, 0xffff, RZ, 0xc0, !PT ;  /* 0x0000ffff61697812 */ /* 0x000fe200078ec0ff */
[----:B------:R-:W-:Y:S01]  /*3b60*/  IMAD R101, R112, 0x71d, RZ ;  /* 0x0000071d70657824 */ /* 0x000fe200078e02ff */
[----:B------:R-:W-:Y:S01]  /*3b70*/  LOP3.LUT R112, R48, 0xffff, RZ, 0xc0, !PT ;  /* 0x0000ffff30707812 */ /* 0x000fe200078ec0ff */
[----:B------:R-:W-:Y:S01]  /*3b80*/  IMAD R92, R92, 0x38f, RZ ;  /* 0x0000038f5c5c7824 */ /* 0x000fe200078e02ff */
[----:B------:R-:W-:Y:S01]  /*3b90*/  SHF.R.U32.HI R48, RZ, 0x10, R99 ;  /* 0x00000010ff307819 */ /* 0x000fe20000011663 */
[----:B------:R-:W-:Y:S01]  /*3ba0*/  IMAD R96, R102, 0x38f, RZ ;  /* 0x0000038f66607824 */ /* 0x000fe200078e02ff */
[----:B------:R-:W-:Y:S01]  /*3bb0*/  SHF.R.U32.HI R99, RZ, 0x11, R108 ;  /* 0x00000011ff637819 */ /* 0x000fe2000001166c */
[----:B------:R-:W-:Y:S01]  /*3bc0*/  IMAD R97, R104, 0x71d, RZ ;  /* 0x0000071d68617824 */ /* 0x000fe200078e02ff */
[----:B------:R-:W-:Y:S01]  /*3bd0*/  LOP3.LUT R108, R34, R93, RZ, 0xfc, !PT ;  /* 0x0000005d226c7212 */ /* 0x000fe200078efcff */
[----:B------:R-:W-:Y:S01]  /*3be0*/  IMAD R98, R105, 0x71d, RZ ;  /* 0x0000071d69627824 */ /* 0x000fe200078e02ff */
[----:B------:R-:W-:Y:S01]  /*3bf0*/  SHF.R.U32.HI R34, RZ, 0xc, R112 ;  /* 0x0000000cff227819 */ /* 0x000fe20000011670 */
[----:B------:R-:W-:Y:S01]  /*3c00*/  IMAD R102, R114, 0x71d, RZ ;  /* 0x0000071d72667824 */ /* 0x000fe200078e02ff */
[----:B------:R-:W-:Y:S01]  /*3c10*/  PRMT R48, R48, 0x9910, RZ ;  /* 0x0000991030307816 */ /* 0x000fe200000000ff */
[----:B------:R-:W-:Y:S01]  /*3c20*/  IMAD R104, R115, 0x71d, RZ ;  /* 0x0000071d73687824 */ /* 0x000fe200078e02ff */
[----:B------:R-:W-:-:S02]  /*3c30*/  LOP3.LUT R34, R34, 0xffff, RZ, 0xc0, !PT ;  /* 0x0000ffff22227812 */ /* 0x000fc400078ec0ff */
[----:B------:R-:W-:Y:S01]  /*3c40*/  LOP3.LUT R116, R50, 0xffff, RZ, 0xc0, !PT ;  /* 0x0000ffff32747812 */ /* 0x000fe200078ec0ff */
[----:B------:R-:W-:Y:S01]  /*3c50*/  IMAD R50, R100, 0x38f, RZ ;  /* 0x0000038f64327824 */ /* 0x000fe200078e02ff */
[----:B------:R-:W-:Y:S01]  /*3c60*/  SHF.R.U32.HI R52, RZ, 0x10, R52 ;  /* 0x00000010ff347819 */ /* 0x000fe20000011634 */
[----:B------:R-:W-:Y:S01]  /*3c70*/  IMAD R128, R34, 0x480, RZ ;  /* 0x0000048022807824 */ /* 0x000fe200078e02ff */
[----:B------:R-:W-:Y:S01]  /*3c80*/  SHF.R.U32.HI R92, RZ, 0x10, R92 ;  /* 0x00000010ff5c7819 */ /* 0x000fe2000001165c */
[----:B------:R-:W-:Y:S01]  /*3c90*/  IMAD R34, R48, 0x480, RZ ;  /* 0x0000048030227824 */ /* 0x000fe200078e02ff */
[----:B------:R-:W-:Y:S01]  /*3ca0*/  SHF.R.U32.HI R50, RZ, 0x10, R50 ;  /* 0x00000010ff327819 */ /* 0x000fe20000011632 */
[----:B------:R-:W-:Y:S01]  /*3cb0*/  IMAD R100, R110, 0x71d, RZ ;  /* 0x0000071d6e647824 */ /* 0x000fe200078e02ff */
[----:B------:R-:W-:Y:S01]  /*3cc0*/  SHF.R.U32.HI R95, RZ, 0x10, R95 ;  /* 0x00000010ff5f7819 */ /* 0x000fe2000001165f */
[----:B------:R-:W-:Y:S01]  /*3cd0*/  IMAD R105, R116, 0x71d, RZ ;  /* 0x0000071d74697824 */ /* 0x000fe200078e02ff */
[----:B------:R-:W-:Y:S01]  /*3ce0*/  LOP3.LUT R34, R34, 0xffff, RZ, 0xc0, !PT ;  /* 0x0000ffff22227812 */ /* 0x000fe200078ec0ff */
[----:B------:R-:W-:Y:S01]  /*3cf0*/  IMAD R110, R117, 0xe39, RZ ;  /* 0x00000e39756e7824 */ /* 0x000fe200078e02ff */
[----:B------:R-:W-:-:S02]  /*3d00*/  PRMT R50, R50, 0x9910, RZ ;  /* 0x0000991032327816 */ /* 0x000fc400000000ff */
[----:B------:R-:W-:Y:S01]  /*3d10*/  SHF.R.U32.HI R96, RZ, 0x10, R96 ;  /* 0x00000010ff607819 */ /* 0x000fe20000011660 */
[----:B------:R-:W-:Y:S01]  /*3d20*/  IMAD.IADD R127, R93, 0x1, R34 ;  /* 0x000000015d7f7824 */ /* 0x000fe200078e0222 */
[----:B------:R-:W-:Y:S01]  /*3d30*/  SHF.R.U32.HI R97, RZ, 0x11, R97 ;  /* 0x00000011ff617819 */ /* 0x000fe20000011661 */
[----:B------:R-:W-:Y:S01]  /*3d40*/  VIADD R34, R137, 0x8c0 ;  /* 0x000008c089227836 */ /* 0x000fe20000000000 */
[----:B------:R-:W-:Y:S01]  /*3d50*/  SHF.R.U32.HI R100, RZ, 0x11, R100 ;  /* 0x00000011ff647819 */ /* 0x000fe20000011664 */
[----:B------:R-:W-:Y:S01]  /*3d60*/  IMAD R48, R50, 0x480, RZ ;  /* 0x0000048032307824 */ /* 0x000fe200078e02ff */
[----:B------:R-:W-:Y:S02]  /*3d70*/  SHF.R.U32.HI R101, RZ, 0x11, R101 ;  /* 0x00000011ff657819 */ /* 0x000fe40000011665 */
[----:B------:R-:W-:Y:S02]  /*3d80*/  LOP3.LUT R34, R34, 0xffff, RZ, 0xc0, !PT ;  /* 0x0000ffff22227812 */ /* 0x000fe400078ec0ff */
[----:B------:R-:W-:-:S02]  /*3d90*/  SHF.R.U32.HI R102, RZ, 0x11, R102 ;  /* 0x00000011ff667819 */ /* 0x000fc40000011666 */
[----:B------:R-:W-:Y:S01]  /*3da0*/  SHF.R.U32.HI R104, RZ, 0x11, R104 ;  /* 0x00000011ff687819 */ /* 0x000fe20000011668 */
[----:B------:R-:W-:Y:S01]  /*3db0*/  IMAD R34, R34, 0xe39, RZ ;  /* 0x00000e3922227824 */ /* 0x000fe200078e02ff */
[----:B------:R-:W-:Y:S02]  /*3dc0*/  SHF.R.U32.HI R105, RZ, 0x11, R105 ;  /* 0x00000011ff697819 */ /* 0x000fe40000011669 */
[----:B------:R-:W-:Y:S02]  /*3dd0*/  SHF.R.U32.HI R110, RZ, 0x12, R110 ;  /* 0x00000012ff6e7819 */ /* 0x000fe4000001166e */
[----:B------:R-:W-:Y:S02]  /*3de0*/  PRMT R52, R52, 0x9910, RZ ;  /* 0x0000991034347816 */ /* 0x000fe400000000ff */
[----:B------:R-:W-:Y:S02]  /*3df0*/  SHF.R.U32.HI R98, RZ, 0x11, R98 ;  /* 0x00000011ff627819 */ /* 0x000fe40000011662 */
[----:B------:R-:W-:Y:S01]  /*3e00*/  PRMT R92, R92, 0x9910, RZ ;  /* 0x000099105c5c7816 */ /* 0x000fe200000000ff */
[----:B------:R-:W-:Y:S01]  /*3e10*/  IMAD R50, R52, 0x480, RZ ;  /* 0x0000048034327824 */ /* 0x000fe200078e02ff */
[----:B------:R-:W-:-:S02]  /*3e20*/  PRMT R94, R94, 0x9910, RZ ;  /* 0x000099105e5e7816 */ /* 0x000fc400000000ff */
[----:B------:R-:W-:Y:S01]  /*3e30*/  PRMT R95, R95, 0x9910, RZ ;  /* 0x000099105f5f7816 */ /* 0x000fe200000000ff */
[----:B------:R-:W-:Y:S01]  /*3e40*/  IMAD R52, R92, 0x480, RZ ;  /* 0x000004805c347824 */ /* 0x000fe200078e02ff */
        /* <DEDUP_REMOVED lines=20> */
[----:B------:R-:W-:Y:S01]  /*3f90*/  SHF.R.U32.HI R34, RZ, 0x12, R34 ;  /* 0x00000012ff227819 */ /* 0x000fe20000011622 */
[----:B------:R-:W-:Y:S01]  /*3fa0*/  IMAD R110, R110, 0x480, RZ ;  /* 0x000004806e6e7824 */ /* 0x000fe200078e02ff */
[----:B------:R-:W-:Y:S01]  /*3fb0*/  LOP3.LUT R48, R48, 0xffff, RZ, 0xc0, !PT ;  /* 0x0000ffff30307812 */ /* 0x000fe200078ec0ff */
[----:B------:R-:W-:Y:S01]  /*3fc0*/  IMAD R98, R98, 0x480, RZ ;  /* 0x0000048062627824 */ /* 0x000fe200078e02ff */
[----:B------:R-:W-:-:S02]  /*3fd0*/  PRMT R34, R34, 0x9910, RZ ;  /* 0x0000991022227816 */ /* 0x000fc400000000ff */
[----:B------:R-:W-:Y:S01]  /*3fe0*/  LOP3.LUT R50, R50, 0xffff, RZ, 0xc0, !PT ;  /* 0x0000ffff32327812 */ /* 0x000fe200078ec0ff */
[C---:B------:R-:W-:Y:S01]  /*3ff0*/  IMAD.IADD R126, R93.reuse, 0x1, R48 ;  /* 0x000000015d7e7824 */ /* 0x040fe200078e0230 */
[----:B------:R-:W-:Y:S01]  /*4000*/  LOP3.LUT R52, R52, 0xffff, RZ, 0xc0, !PT ;  /* 0x0000ffff34347812 */ /* 0x000fe200078ec0ff */
[----:B------:R-:W-:Y:S01]  /*4010*/  IMAD R34, R34, 0x480, RZ ;  /* 0x0000048022227824 */ /* 0x000fe200078e02ff */
[----:B------:R-:W-:Y:S01]  /*4020*/  LOP3.LUT R92, R92, 0xffff, RZ, 0xc0, !PT ;  /* 0x0000ffff5c5c7812 */ /* 0x000fe200078ec0ff */
[C---:B------:R-:W-:Y:S01]  /*4030*/  IMAD.IADD R125, R93.reuse, 0x1, R50 ;  /* 0x000000015d7d7824 */ /* 0x040fe200078e0232 */
[----:B------:R-:W-:Y:S01]  /*4040*/  LOP3.LUT R94, R94, 0xffff, RZ, 0xc0, !PT ;  /* 0x0000ffff5e5e7812 */ /* 0x000fe200078ec0ff */
[----:B------:R-:W-:Y:S01]  /*4050*/  IMAD.IADD R124, R93, 0x1, R52 ;  /* 0x000000015d7c7824 */ /* 0x000fe200078e0234 */
[----:B------:R-:W-:Y:S01]  /*4060*/  LOP3.LUT R96, R95, 0xffff, RZ, 0xc0, !PT ;  /* 0x0000ffff5f607812 */ /* 0x000fe200078ec0ff */
[----:B------:R-:W-:Y:S01]  /*4070*/  IMAD.IADD R123, R93, 0x1, R92 ;  /* 0x000000015d7b7824 */ /* 0x000fe200078e025c */
[----:B------:R-:W-:Y:S01]  /*4080*/  LOP3.LUT R120, R97, 0xffff, RZ, 0xc0, !PT ;  /* 0x0000ffff61787812 */ /* 0x000fe200078ec0ff */
[----:B------:R-:W-:Y:S01]  /*4090*/  IMAD.IADD R122, R93, 0x1, R94 ;  /* 0x000000015d7a7824 */ /* 0x000fe200078e025e */
[----:B------:R-:W-:Y:S01]  /*40a0*/  LOP3.LUT R118, R99, 0xffff, RZ, 0xc0, !PT ;  /* 0x0000ffff63767812 */ /* 0x000fe200078ec0ff */
[C---:B------:R-:W-:Y:S01]  /*40b0*/  IMAD.IADD R121, R93.reuse, 0x1, R96 ;  /* 0x000000015d797824 */ /* 0x040fe200078e0260 */
[----:B------:R-:W-:Y:S01]  /*40c0*/  LOP3.LUT R100, R100, 0xffff, RZ, 0xc0, !PT ;  /* 0x0000ffff64647812 */ /* 0x000fe200078ec0ff */
[----:B------:R-:W-:Y:S01]  /*40d0*/  IMAD.IADD R120, R93, 0x1, R120 ;  /* 0x000000015d787824 */ /* 0x000fe200078e0278 */
[----:B------:R-:W-:Y:S01]  /*40e0*/  LOP3.LUT R116, R101, 0xffff, RZ, 0xc0, !PT ;  /* 0x0000ffff65747812 */ /* 0x000fe200078ec0ff */
[C---:B------:R-:W-:Y:S01]  /*40f0*/  IMAD.IADD R118, R93.reuse, 0x1, R118 ;  /* 0x000000015d767824 */ /* 0x040fe200078e0276 */
        /* <DEDUP_REMOVED lines=9> */
[C---:B------:R-:W-:Y:S01]  /*4190*/  IMAD.IADD R112, R93.reuse, 0x1, R112 ;  /* 0x000000015d707824 */ /* 0x040fe200078e0270 */
[----:B------:R-:W-:Y:S01]  /*41a0*/  LOP3.LUT R128, R128, R93, RZ, 0xfc, !PT ;  /* 0x0000005d80807212 */ /* 0x000fe200078efcff */
[C---:B------:R-:W-:Y:S01]  /*41b0*/  IMAD.IADD R110, R93.reuse, 0x1, R110 ;  /* 0x000000015d6e7824 */ /* 0x040fe200078e026e */
[----:B------:R-:W-:-:S02]  /*41c0*/  IADD3 R119, PT, PT, R93, R98, RZ ;  /* 0x000000625d777210 */ /* 0x000fc40007ffe0ff */
[----:B------:R-:W-:Y:S02]  /*41d0*/  LOP3.LUT R93, R34, 0xffff, RZ, 0xc0, !PT ;  /* 0x0000ffff225d7812 */ /* 0x000fe400078ec0ff */
[----:B------:R-:W-:Y:S02]  /*41e0*/  LOP3.LUT R34, R79, 0xfe, RZ, 0xc0, !PT ;  /* 0x000000fe4f227812 */ /* 0x000fe400078ec0ff */
[----:B------:R-:W-:Y:S02]  /*41f0*/  LOP3.LUT R79, R74, 0xfe, RZ, 0xc0, !PT ;  /* 0x000000fe4a4f7812 */ /* 0x000fe400078ec0ff */
[----:B------:R-:W-:Y:S02]  /*4200*/  LOP3.LUT R48, R83, 0xfe, RZ, 0xc0, !PT ;  /* 0x000000fe53307812 */ /* 0x000fe400078ec0ff */
[----:B------:R-:W-:Y:S02]  /*4210*/  LEA.HI R79, R79, R56, RZ, 0x1f ;  /* 0x000000384f4f7211 */ /* 0x000fe400078ff8ff */
[----:B------:R-:W-:Y:S01]  /*4220*/  LEA.HI R56, R48, R67, RZ, 0x1f ;  /* 0x0000004330387211 */ /* 0x000fe200078ff8ff */
[----:B------:R-:W-:Y:S01]  /*4230*/  IMAD.SHL.U32 R67, R33, 0x4, RZ ;  /* 0x0000000421437824 */ /* 0x000fe200078e00ff */
[----:B------:R-:W-:-:S02]  /*4240*/  LOP3.LUT R48, R70, 0xfe, RZ, 0xc0, !PT ;  /* 0x000000fe46307812 */ /* 0x000fc400078ec0ff */
[----:B------:R-:W-:Y:S02]  /*4250*/  LOP3.LUT R75, R75, 0xf0, RZ, 0xc0, !PT ;  /* 0x000000f04b4b7812 */ /* 0x000fe400078ec0ff */
[----:B------:R-:W-:Y:S02]  /*4260*/  LEA.HI R48, R48, R63, RZ, 0x1f ;  /* 0x0000003f30307211 */ /* 0x000fe400078ff8ff */
[----:B------:R-:W-:Y:S02]  /*4270*/  LOP3.LUT R63, R76, 0xfe, RZ, 0xc0, !PT ;  /* 0x000000fe4c3f7812 */ /* 0x000fe400078ec0ff */
[----:B------:R-:W-:Y:S02]  /*4280*/  LEA.HI R76, R71, R68, RZ, 0x1f ;  /* 0x00000044474c7211 */ /* 0x000fe400078ff8ff */
[----:B------:R-:W-:Y:S02]  /*4290*/  LEA.HI R71, R80, R61, RZ, 0x1f ;  /* 0x0000003d50477211 */ /* 0x000fe400078ff8ff */
[----:B------:R-:W-:-:S02]  /*42a0*/  LOP3.LUT R61, R72, 0xfe, RZ, 0xc0, !PT ;  /* 0x000000fe483d7812 */ /* 0x000fc400078ec0ff */
[----:B------:R-:W-:Y:S02]  /*42b0*/  LOP3.LUT R81, R81, 0xf0, RZ, 0xc0, !PT ;  /* 0x000000f051517812 */ /* 0x000fe400078ec0ff */
[----:B------:R-:W-:Y:S02]  /*42c0*/  LEA.HI R36, R61, R36, RZ, 0x1f ;  /* 0x000000243d247211 */ /* 0x000fe400078ff8ff */
[----:B------:R-:W-:Y:S02]  /*42d0*/  LOP3.LUT R61, R84, 0xfe, RZ, 0xc0, !PT ;  /* 0x000000fe543d7812 */ /* 0x000fe400078ec0ff */
[----:B------:R-:W-:Y:S02]  /*42e0*/  LOP3.LUT R87, R87, 0xfe, RZ, 0xc0, !PT ;  /* 0x000000fe57577812 */ /* 0x000fe400078ec0ff */
[----:B------:R-:W-:Y:S02]  /*42f0*/  LEA.HI R72, R61, R38, RZ, 0x1f ;  /* 0x000000263d487211 */ /* 0x000fe400078ff8ff */
[----:B------:R-:W-:-:S02]  /*4300*/  SHF.R.U32.HI R38, RZ, 0x4, R75 ;  /* 0x00000004ff267819 */ /* 0x000fc4000001164b */
[----:B------:R-:W-:Y:S02]  /*4310*/  LOP3.LUT R91, R91, 0xf0, RZ, 0xc0, !PT ;  /* 0x000000f05b5b7812 */ /* 0x000fe400078ec0ff */
[----:B------:R-:W-:Y:S01]  /*4320*/  IADD3.X R104, PT, PT, RZ, RZ, RZ, P1, P2 ;  /* 0x000000ffff687210 */ /* 0x000fe20000fe44ff */
[----:B------:R-:W-:Y:S01]  /*4330*/  IMAD R61, R38, 0x1c, RZ ;  /* 0x0000001c263d7824 */ /* 0x000fe200078e02ff */
[----:B------:R-:W-:Y:S02]  /*4340*/  LOP3.LUT P6, RZ, R67, R38, RZ, 0xfc, !PT ;  /* 0x0000002643ff7212 */ /* 0x000fe400078cfcff */
[----:B------:R-:W-:Y:S02]  /*4350*/  SHF.R.U32.HI R38, RZ, 0x4, R81 ;  /* 0x00000004ff267819 */ /* 0x000fe40000011651 */
[----:B------:R-:W-:Y:S02]  /*4360*/  IADD3 R106, P1, PT, R61, R106, RZ ;  /* 0x0000006a3d6a7210 */ /* 0x000fe40007f3e0ff */
[----:B------:R-:W-:Y:S01]  /*4370*/  LEA.HI R68, R87, R44, RZ, 0x1f ;  /* 0x0000002c57447211 */ /* 0x000fe200078ff8ff */
[----:B------:R-:W-:Y:S01]  /*4380*/  IMAD R103, R38, 0x1c, R103 ;  /* 0x0000001c26677824 */ /* 0x000fe200078e0267 */
[----:B------:R-:W-:Y:S01]  /*4390*/  SHF.R.U32.HI R44, RZ, 0x4, R91 ;  /* 0x00000004ff2c7819 */ /* 0x000fe2000001165b */
[----:B------:R-:W-:Y:S01]  /*43a0*/  IMAD.X R104, RZ, RZ, R104, P1 ;  /* 0x000000ffff687224 */ /* 0x000fe200008e0668 */
[----:B------:R-:W-:-:S02]  /*43b0*/  LOP3.LUT R73, R73, 0xfe, RZ, 0xc0, !PT ;  /* 0x000000fe49497812 */ /* 0x000fc400078ec0ff */
[----:B------:R-:W-:Y:S01]  /*43c0*/  LOP3.LUT R89, R89, 0xf0, RZ, 0xc0, !PT ;  /* 0x000000f059597812 */ /* 0x000fe200078ec0ff */
[----:B------:R-:W-:Y:S01]  /*43d0*/  IMAD R113, R44, 0x1c, R113 ;  /* 0x0000001c2c717824 */ /* 0x000fe200078e0271 */
[C---:B------:R-:W-:Y:S02]  /*43e0*/  LOP3.LUT P1, RZ, R67.reuse, R38, RZ, 0xfc, !PT ;  /* 0x0000002643ff7212 */ /* 0x040fe4000782fcff */
[----:B------:R-:W-:Y:S02]  /*43f0*/  LOP3.LUT P5, RZ, R67, R44, RZ, 0xfc, !PT ;  /* 0x0000002c43ff7212 */ /* 0x000fe400078afcff */
[----:B------:R-:W-:Y:S01]  /*4400*/  PRMT R38, R30, 0x9910, RZ ;  /* 0x000099101e267816 */ /* 0x000fe200000000ff */
[----:B------:R-:W-:Y:S01]  /*4410*/  IMAD.MOV.U32 R30, RZ, RZ, R31 ;  /* 0x000000ffff1e7224 */ /* 0x000fe200078e001f */
[----:B------:R-:W-:Y:S02]  /*4420*/  LEA.HI R33, R73, R40, RZ, 0x1f ;  /* 0x0000002849217211 */ /* 0x000fe400078ff8ff */
[----:B------:R-:W-:-:S02]  /*4430*/  SHF.R.U32.HI R40, RZ, 0x4, R89 ;  /* 0x00000004ff287819 */ /* 0x000fc40000011659 */
[C---:B------:R-:W-:Y:S02]  /*4440*/  ISETP.EQ.OR P6, PT, R29.reuse, RZ, !P6 ;  /* 0x000000ff1d00720c */ /* 0x040fe400077c2670 */
[----:B------:R-:W-:Y:S01]  /*4450*/  ISETP.EQ.OR P5, PT, R29, RZ, !P5 ;  /* 0x000000ff1d00720c */ /* 0x000fe20006fa2670 */
[----:B------:R-:W-:Y:S01]  /*4460*/  IMAD.MOV.U32 R29, RZ, RZ, R38 ;  /* 0x000000ffff1d7224 */ /* 0x000fe200078e0026 */
[----:B------:R-:W-:Y:S01]  /*4470*/  LOP3.LUT P2, RZ, R67, R40, RZ, 0xfc, !PT ;  /* 0x0000002843ff7212 */ /* 0x000fe2000784fcff */
[----:B------:R-:W-:Y:S01]  /*4480*/  IMAD R107, R40, 0x1c, R107 ;  /* 0x0000001c286b7824 */ /* 0x000fe200078e026b */
[----:B------:R-:W-:Y:S02]  /*4490*/  LEA.HI R34, R34, R65, RZ, 0x1f ;  /* 0x0000004122227211 */ /* 0x000fe400078ff8ff */
[----:B------:R-:W-:Y:S02]  /*44a0*/  LOP3.LUT R65, R78, 0xfe, RZ, 0xc0, !PT ;  /* 0x000000fe4e417812 */ /* 0x000fe400078ec0ff */
[----:B------:R-:W-:Y:S01]  /*44b0*/  ISETP.EQ.OR P2, PT, R29, RZ, !P2 ;  /* 0x000000ff1d00720c */ /* 0x000fe20005742670 */
[----:B------:R-:W-:Y:S01]  /*44c0*/  IMAD.MOV.U32 R29, RZ, RZ, R28 ;  /* 0x000000ffff1d7224 */ /* 0x000fe200078e001c */
[----:B------:R-:W-:-:S02]  /*44d0*/  LEA.HI R50, R65, R66, RZ, 0x1f ;  /* 0x0000004241327211 */ /* 0x000fc400078ff8ff */
[----:B------:R-:W-:Y:S02]  /*44e0*/  LOP3.LUT R34, R34, 0xf0, RZ, 0xc0, !PT ;  /* 0x000000f022227812 */ /* 0x000fe400078ec0ff */
[----:B------:R-:W-:Y:S02]  /*44f0*/  LOP3.LUT R65, R82, 0xfe, RZ, 0xc0, !PT ;  /* 0x000000fe52417812 */ /* 0x000fe400078ec0ff */
[----:B------:R-:W-:Y:S01]  /*4500*/  ISETP.EQ.OR P1, PT, R29, RZ, !P1 ;  /* 0x000000ff1d00720c */ /* 0x000fe20004f22670 */
[----:B------:R-:W-:Y:S01]  /*4510*/  IMAD.MOV.U32 R29, RZ, RZ, R27 ;  /* 0x000000ffff1d7224 */ /* 0x000fe200078e001b */
[----:B------:R-:W-:Y:S02]  /*4520*/  SHF.R.U32.HI R34, RZ, 0x4, R34 ;  /* 0x00000004ff227819 */ /* 0x000fe40000011622 */
[----:B------:R-:W-:Y:S02]  /*4530*/  LEA.HI R70, R65, R54, RZ, 0x1f ;  /* 0x0000003641467211 */ /* 0x000fe400078ff8ff */
[----:B------:R-:W-:Y:S01]  /*4540*/  LOP3.LUT R79, R79, 0xf0, RZ, 0xc0, !PT ;  /* 0x000000f04f4f7812 */ /* 0x000fe200078ec0ff */
[----:B------:R-:W-:Y:S01]  /*4550*/  IMAD R59, R34, 0x1c, R59 ;  /* 0x0000001c223b7824 */ /* 0x000fe200078e023b */
[----:B------:R-:W-:-:S02]  /*4560*/  LEA.HI R66, R77, R58, RZ, 0x1f ;  /* 0x0000003a4d427211 */ /* 0x000fc400078ff8ff */
[----:B------:R-:W-:Y:S02]  /*4570*/  LOP3.LUT R65, R86, 0xfe, RZ, 0xc0, !PT ;  /* 0x000000fe56417812 */ /* 0x000fe400078ec0ff */
[----:B------:R-:W-:Y:S02]  /*4580*/  P2R R58, PR, RZ, 0x2 ;  /* 0x00000002ff3a7803 */ /* 0x000fe40000000000 */
[----:B------:R-:W-:Y:S02]  /*4590*/  LOP3.LUT P1, RZ, R67, R34, RZ, 0xfc, !PT ;  /* 0x0000002243ff7212 */ /* 0x000fe4000782fcff */
[----:B------:R-:W-:Y:S02]  /*45a0*/  SHF.R.U32.HI R28, RZ, 0x4, R79 ;  /* 0x00000004ff1c7819 */ /* 0x000fe4000001164f */
[----:B------:R-:W-:Y:S02]  /*45b0*/  LEA.HI R65, R65, R60, RZ, 0x1f ;  /* 0x0000003c41417211 */ /* 0x000fe400078ff8ff */
[----:B------:R-:W-:Y:S01]  /*45c0*/  P2R R60, PR, RZ, 0x4 ;  /* 0x00000004ff3c7803 */ /* 0x000fe20000000000 */
[----:B------:R-:W-:Y:S01]  /*45d0*/  IMAD R57, R28, 0x1c, R57 ;  /* 0x0000001c1c397824 */ /* 0x000fe200078e0239 */
[----:B------:R-:W-:-:S02]  /*45e0*/  ISETP.EQ.OR P2, PT, R29, RZ, !P1 ;  /* 0x000000ff1d00720c */ /* 0x000fc40004f42670 */
[----:B------:R-:W-:Y:S02]  /*45f0*/  LOP3.LUT P1, RZ, R67, R28, RZ, 0xfc, !PT ;  /* 0x0000001c43ff7212 */ /* 0x000fe4000782fcff */
[----:B------:R-:W-:Y:S02]  /*4600*/  LOP3.LUT R27, R56, 0xf0, RZ, 0xc0, !PT ;  /* 0x000000f0381b7812 */ /* 0x000fe400078ec0ff */
[----:B------:R-:W-:Y:S02]  /*4610*/  ISETP.EQ.OR P1, PT, R29, RZ, !P1 ;  /* 0x000000ff1d00720c */ /* 0x000fe40004f22670 */
[----:B------:R-:W-:Y:S02]  /*4620*/  PRMT R28, R26, 0x9910, RZ ;  /* 0x000099101a1c7816 */ /* 0x000fe400000000ff */
[----:B------:R-:W-:Y:S02]  /*4630*/  SHF.R.U32.HI R26, RZ, 0x4, R27 ;  /* 0x00000004ff1a7819 */ /* 0x000fe4000001161b */
[----:B------:R-:W-:-:S02]  /*4640*/  LEA.HI R52, R69, R64, RZ, 0x1f ;  /* 0x0000004045347211 */ /* 0x000fc400078ff8ff */
[----:B------:R-:W-:Y:S01]  /*4650*/  P2R R54, PR, RZ, 0x2 ;  /* 0x00000002ff367803 */ /* 0x000fe20000000000 */
[----:B------:R-:W-:Y:S01]  /*4660*/  IMAD R55, R26, 0x1c, R55 ;  /* 0x0000001c1a377824 */ /* 0x000fe200078e0237 */
[----:B------:R-:W-:Y:S02]  /*4670*/  PRMT R27, R25, 0x9910, RZ ;  /* 0x00009910191b7816 */ /* 0x000fe400000000ff */
[----:B------:R-:W-:Y:S02]  /*4680*/  MOV R25, R28 ;  /* 0x0000001c00197202 */ /* 0x000fe40000000f00 */
[----:B------:R-:W-:Y:S02]  /*4690*/  LOP3.LUT P1, RZ, R67, R26, RZ, 0xfc, !PT ;  /* 0x0000001a43ff7212 */ /* 0x000fe4000782fcff */
[----:B------:R-:W-:Y:S02]  /*46a0*/  LOP3.LUT R52, R52, 0xf0, RZ, 0xc0, !PT ;  /* 0x000000f034347812 */ /* 0x000fe400078ec0ff */
[----:B------:R-:W-:Y:S01]  /*46b0*/  ISETP.EQ.OR P1, PT, R25, RZ, !P1 ;  /* 0x000000ff1900720c */ /* 0x000fe20004f22670 */
[----:B------:R-:W-:Y:S01]  /*46c0*/  IMAD.MOV.U32 R25, RZ, RZ, R27 ;  /* 0x000000ffff197224 */ /* 0x000fe200078e001b */
[----:B------:R-:W-:-:S02]  /*46d0*/  SHF.R.U32.HI R28, RZ, 0x4, R52 ;  /* 0x00000004ff1c7819 */ /* 0x000fc40000011634 */
[----:B------:R-:W-:Y:S02]  /*46e0*/  P2R R52, PR, RZ, 0x2 ;  /* 0x00000002ff347803 */ /* 0x000fe40000000000 */
[----:B------:R-:W-:Y:S01]  /*46f0*/  LOP3.LUT R50, R50, 0xf0, RZ, 0xc0, !PT ;  /* 0x000000f032327812 */ /* 0x000fe200078ec0ff */
[----:B------:R-:W-:Y:S01]  /*4700*/  IMAD R53, R28, 0x1c, R53 ;  /* 0x0000001c1c357824 */ /* 0x000fe200078e0235 */
[----:B------:R-:W-:Y:S02]  /*4710*/  LOP3.LUT P1, RZ, R67, R28, RZ, 0xfc, !PT ;  /* 0x0000001c43ff7212 */ /* 0x000fe4000782fcff */
[----:B------:R-:W-:Y:S02]  /*4720*/  CS2R R28, SRZ ;  /* 0x00000000001c7805 */ /* 0x000fe4000001ff00 */
[----:B------:R-:W-:Y:S02]  /*4730*/  PRMT R26, R24, 0x9910, RZ ;  /* 0x00009910181a7816 */ /* 0x000fe400000000ff */
[----:B------:R-:W-:-:S02]  /*4740*/  SHF.R.U32.HI R24, RZ, 0x4, R50 ;  /* 0x00000004ff187819 */ /* 0x000fc40000011632 */
[----:B------:R-:W-:Y:S01]  /*4750*/  ISETP.EQ.OR P1, PT, R25, RZ, !P1 ;  /* 0x000000ff1900720c */ /* 0x000fe20004f22670 */
[----:B------:R-:W-:Y:S01]  /*4760*/  IMAD.MOV.U32 R25, RZ, RZ, R26 ;  /* 0x000000ffff197224 */ /* 0x000fe200078e001a */
[----:B------:R-:W-:Y:S01]  /*4770*/  LOP3.LUT R66, R66, 0xf0, RZ, 0xc0, !PT ;  /* 0x000000f042427812 */ /* 0x000fe200078ec0ff */
[----:B------:R-:W-:Y:S01]  /*4780*/  IMAD R51, R24, 0x1c, R51 ;  /* 0x0000001c18337824 */ /* 0x000fe200078e0233 */
[----:B------:R-:W-:Y:S02]  /*4790*/  P2R R50, PR, RZ, 0x2 ;  /* 0x00000002ff327803 */ /* 0x000fe40000000000 */
[----:B------:R-:W-:Y:S02]  /*47a0*/  CS2R R26, SRZ ;  /* 0x00000000001a7805 */ /* 0x000fe4000001ff00 */
[----:B------:R-:W-:Y:S02]  /*47b0*/  LOP3.LUT P1, RZ, R67, R24, RZ, 0xfc, !PT ;  /* 0x0000001843ff7212 */ /* 0x000fe4000782fcff */
[----:B------:R-:W-:-:S02]  /*47c0*/  LOP3.LUT R24, R48, 0xf0, RZ, 0xc0, !PT ;  /* 0x000000f030187812 */ /* 0x000fc400078ec0ff */
[----:B------:R-:W-:Y:S02]  /*47d0*/  ISETP.EQ.OR P1, PT, R25, RZ, !P1 ;  /* 0x000000ff1900720c */ /* 0x000fe40004f22670 */
[----:B------:R-:W-:Y:S02]  /*47e0*/  SHF.R.U32.HI R24, RZ, 0x4, R24 ;  /* 0x00000004ff187819 */ /* 0x000fe40000011618 */
[----:B------:R-:W-:Y:S01]  /*47f0*/  PRMT R25, R22, 0x9910, RZ ;  /* 0x0000991016197816 */ /* 0x000fe200000000ff */
[----:B------:R-:W-:Y:S01]  /*4800*/  IMAD.MOV.U32 R22, RZ, RZ, R23 ;  /* 0x000000ffff167224 */ /* 0x000fe200078e0017 */
[----:B------:R-:W-:Y:S01]  /*4810*/  P2R R48, PR, RZ, 0x2 ;  /* 0x00000002ff307803 */ /* 0x000fe20000000000 */
[----:B------:R-:W-:Y:S01]  /*4820*/  IMAD R49, R24, 0x1c, R49 ;  /* 0x0000001c18317824 */ /* 0x000fe200078e0231 */
[----:B------:R-:W-:Y:S02]  /*4830*/  LOP3.LUT P1, RZ, R67, R24, RZ, 0xfc, !PT ;  /* 0x0000001843ff7212 */ /* 0x000fe4000782fcff */
[----:B------:R-:W-:-:S02]  /*4840*/  LOP3.LUT R69, R85, 0xfe, RZ, 0xc0, !PT ;  /* 0x000000fe55457812 */ /* 0x000fc400078ec0ff */
[----:B------:R-:W-:Y:S01]  /*4850*/  ISETP.EQ.OR P1, PT, R22, RZ, !P1 ;  /* 0x000000ff1600720c */ /* 0x000fe20004f22670 */
[----:B------:R-:W-:Y:S01]  /*4860*/  IMAD.MOV.U32 R22, RZ, RZ, R25 ;  /* 0x000000ffff167224 */ /* 0x000fe200078e0019 */
[----:B------:R-:W-:Y:S01]  /*4870*/  SHF.R.U32.HI R66, RZ, 0x4, R66 ;  /* 0x00000004ff427819 */ /* 0x000fe20000011642 */
[----:B------:R-:W-:Y:S01]  /*4880*/  IMAD.MOV.U32 R25, RZ, RZ, RZ ;  /* 0x000000ffff197224 */ /* 0x000fe200078e00ff */
[----:B------:R-:W-:Y:S02]  /*4890*/  LOP3.LUT R76, R76, 0xf0, RZ, 0xc0, !PT ;  /* 0x000000f04c4c7812 */ /* 0x000fe400078ec0ff */
[----:B------:R-:W-:Y:S01]  /*48a0*/  LEA.HI R69, R69, R46, RZ, 0x1f ;  /* 0x0000002e45457211 */ /* 0x000fe200078ff8ff */
[----:B------:R-:W-:Y:S01]  /*48b0*/  IMAD R47, R66, 0x1c, R47 ;  /* 0x0000001c422f7824 */ /* 0x000fe200078e022f */
[----:B------:R-:W-:Y:S02]  /*48c0*/  P2R R46, PR, RZ, 0x2 ;  /* 0x00000002ff2e7803 */ /* 0x000fe40000000000 */
[----:B------:R-:W-:-:S02]  /*48d0*/  LOP3.LUT P1, RZ, R67, R66, RZ, 0xfc, !PT ;  /* 0x0000004243ff7212 */ /* 0x000fc4000782fcff */
[----:B------:R-:W-:Y:S02]  /*48e0*/  SHF.R.U32.HI R76, RZ, 0x4, R76 ;  /* 0x00000004ff4c7819 */ /* 0x000fe4000001164c */
[----:B------:R-:W-:Y:S02]  /*48f0*/  LEA.HI R74, R63, R62, RZ, 0x1f ;  /* 0x0000003e3f4a7211 */ /* 0x000fe400078ff8ff */
[----:B------:R-:W-:Y:S01]  /*4900*/  P2R R56, PR, RZ, 0x4 ;  /* 0x00000004ff387803 */ /* 0x000fe20000000000 */
[----:B------:R-:W-:Y:S01]  /*4910*/  IMAD R45, R76, 0x1c, R45 ;  /* 0x0000001c4c2d7824 */ /* 0x000fe200078e022d */
[----:B------:R-:W-:Y:S02]  /*4920*/  ISETP.EQ.OR P2, PT, R22, RZ, !P1 ;  /* 0x000000ff1600720c */ /* 0x000fe40004f42670 */
[----:B------:R-:W-:Y:S02]  /*4930*/  LOP3.LUT P1, RZ, R67, R76, RZ, 0xfc, !PT ;  /* 0x0000004c43ff7212 */ /* 0x000fe4000782fcff */
[----:B------:R-:W-:-:S02]  /*4940*/  LOP3.LUT R74, R74, 0xf0, RZ, 0xc0, !PT ;  /* 0x000000f04a4a7812 */ /* 0x000fc400078ec0ff */
[----:B------:R-:W-:Y:S02]  /*4950*/  LOP3.LUT R42, R42, 0xf0, RZ, 0xc0, !PT ;  /* 0x000000f02a2a7812 */ /* 0x000fe400078ec0ff */
[----:B------:R-:W-:Y:S02]  /*4960*/  ISETP.EQ.OR P1, PT, R22, RZ, !P1 ;  /* 0x000000ff1600720c */ /* 0x000fe40004f22670 */
[----:B------:R-:W-:Y:S02]  /*4970*/  SHF.R.U32.HI R74, RZ, 0x4, R74 ;  /* 0x00000004ff4a7819 */ /* 0x000fe4000001164a */
[----:B------:R-:W-:Y:S02]  /*4980*/  IADD3 R108, P0, PT, R108, R93, RZ ;  /* 0x0000005d6c6c7210 */ /* 0x000fe40007f1e0ff */
[----:B------:R-:W-:Y:S01]  /*4990*/  SHF.R.U32.HI R64, RZ, 0x4, R42 ;  /* 0x00000004ff407819 */ /* 0x000fe2000001162a */
[----:B------:R-:W-:Y:S01]  /*49a0*/  IMAD R43, R74, 0x1c, R43 ;  /* 0x0000001c4a2b7824 */ /* 0x000fe200078e022b */
[----:B------:R-:W-:Y:S01]  /*49b0*/  P2R R42, PR, RZ, 0x2 ;  /* 0x00000002ff2a7803 */ /* 0x000fe20000000000 */
[----:B------:R-:W-:Y:S01]  /*49c0*/  IMAD.X R105, RZ, RZ, RZ, P0 ;  /* 0x000000ffff697224 */ /* 0x000fe200000e06ff */
[----:B------:R-:W-:-:S02]  /*49d0*/  LOP3.LUT P1, RZ, R67, R74, RZ, 0xfc, !PT ;  /* 0x0000004a43ff7212 */ /* 0x000fc4000782fcff */
[----:B------:R-:W-:Y:S02]  /*49e0*/  LOP3.LUT R71, R71, 0xf0, RZ, 0xc0, !PT ;  /* 0x000000f047477812 */ /* 0x000fe400078ec0ff */
[----:B------:R-:W-:Y:S02]  /*49f0*/  PRMT R40, R129, 0x9910, RZ ;  /* 0x0000991081287816 */ /* 0x000fe400000000ff */
[----:B------:R-:W-:Y:S02]  /*4a00*/  LOP3.LUT P0, RZ, R67, R64, RZ, 0xfc, !PT ;  /* 0x0000004043ff7212 */ /* 0x000fe4000780fcff */
[----:B------:R-:W-:Y:S02]  /*4a10*/  PRMT R22, R20, 0x9910, RZ ;  /* 0x0000991014167816 */ /* 0x000fe400000000ff */
[----:B------:R-:W-:Y:S02]  /*4a20*/  ISETP.EQ.OR P1, PT, R21, RZ, !P1 ;  /* 0x000000ff1500720c */ /* 0x000fe40004f22670 */
[----:B------:R-:W-:-:S02]  /*4a30*/  SHF.R.U32.HI R20, RZ, 0x4, R71 ;  /* 0x00000004ff147819 */ /* 0x000fc40000011647 */
[----:B------:R-:W-:Y:S02]  /*4a40*/  ISETP.EQ.OR P0, PT, R40, RZ, !P0 ;  /* 0x000000ff2800720c */ /* 0x000fe40004702670 */
[----:B------:R-:W-:Y:S01]  /*4a50*/  PRMT R21, R6, 0x9910, RZ ;  /* 0x0000991006157816 */ /* 0x000fe200000000ff */
[----:B------:R-:W-:Y:S01]  /*4a60*/  IMAD.MOV.U32 R6, RZ, RZ, R22 ;  /* 0x000000ffff067224 */ /* 0x000fe200078e0016 */
[----:B------:R-:W-:Y:S01]  /*4a70*/  P2R R40, PR, RZ, 0x2 ;  /* 0x00000002ff287803 */ /* 0x000fe20000000000 */
[----:B------:R-:W-:Y:S01]  /*4a80*/  IMAD R41, R20, 0x1c, R41 ;  /* 0x0000001c14297824 */ /* 0x000fe200078e0229 */
[----:B------:R-:W-:Y:S02]  /*4a90*/  LOP3.LUT P1, RZ, R67, R20, RZ, 0xfc, !PT ;  /* 0x0000001443ff7212 */ /* 0x000fe4000782fcff */
[----:B------:R-:W-:Y:S02]  /*4aa0*/  CS2R R22, SRZ ;  /* 0x0000000000167805 */ /* 0x000fe4000001ff00 */
[----:B------:R-:W-:-:S02]  /*4ab0*/  LOP3.LUT R70, R70, 0xf0, RZ, 0xc0, !PT ;  /* 0x000000f046467812 */ /* 0x000fc400078ec0ff */
[----:B------:R-:W-:Y:S01]  /*4ac0*/  ISETP.EQ.OR P1, PT, R6, RZ, !P1 ;  /* 0x000000ff0600720c */ /* 0x000fe20004f22670 */
[----:B------:R-:W-:Y:S01]  /*4ad0*/  IMAD R6, R5, 0x93, RZ ;  /* 0x0000009305067824 */ /* 0x000fe200078e02ff */
[----:B------:R-:W-:Y:S01]  /*4ae0*/  SHF.R.U32.HI R70, RZ, 0x4, R70 ;  /* 0x00000004ff467819 */ /* 0x000fe20000011646 */
[----:B------:R-:W-:Y:S01]  /*4af0*/  IMAD.MOV.U32 R5, RZ, RZ, R21 ;  /* 0x000000ffff057224 */ /* 0x000fe200078e0015 */
[----:B------:R-:W-:Y:S01]  /*4b00*/  P2R R38, PR, RZ, 0x2 ;  /* 0x00000002ff267803 */ /* 0x000fe20000000000 */
[----:B------:R-:W-:Y:S01]  /*4b10*/  IMAD R21, R137, 0x18, R0 ;  /* 0x0000001889157824 */ /* 0x000fe200078e0200 */
[----:B------:R-:W-:Y:S01]  /*4b20*/  LOP3.LUT P1, RZ, R67, R70, RZ, 0xfc, !PT ;  /* 0x0000004643ff7212 */ /* 0x000fe2000782fcff */
[----:B------:R-:W-:Y:S01]  /*4b30*/  IMAD R39, R70, 0x1c, R39 ;  /* 0x0000001c46277824 */ /* 0x000fe200078e0227 */
[----:B------:R-:W-:Y:S02]  /*4b40*/  PRMT R20, R2, 0x9910, RZ ;  /* 0x0000991002147816 */ /* 0x000fe400000000ff */
[----:B------:R-:W-:-:S02]  /*4b50*/  ISETP.EQ.OR P1, PT, R5, RZ, !P1 ;  /* 0x000000ff0500720c */ /* 0x000fc40004f22670 */
[----:B------:R-:W-:Y:S02]  /*4b60*/  LOP3.LUT R5, R36, 0xf0, RZ, 0xc0, !PT ;  /* 0x000000f024057812 */ /* 0x000fe400078ec0ff */
[----:B------:R-:W-:Y:S02]  /*4b70*/  LOP3.LUT R6, R6, 0xffff, RZ, 0xc0, !PT ;  /* 0x0000ffff06067812 */ /* 0x000fe400078ec0ff */
[----:B------:R-:W-:Y:S01]  /*4b80*/  SHF.R.U32.HI R2, RZ, 0x4, R5 ;  /* 0x00000004ff027819 */ /* 0x000fe20000011605 */
[----:B------:R-:W-:Y:S01]  /*4b90*/  IMAD.MOV.U32 R5, RZ, RZ, R20 ;  /* 0x000000ffff057224 */ /* 0x000fe200078e0014 */
[----:B------:R-:W-:Y:S02]  /*4ba0*/  P2R R36, PR, RZ, 0x2 ;  /* 0x00000002ff247803 */ /* 0x000fe40000000000 */
[----:B------:R-:W-:Y:S01]  /*4bb0*/  LOP3.LUT P1, RZ, R67, R2, RZ, 0xfc, !PT ;  /* 0x0000000243ff7212 */ /* 0x000fe2000782fcff */
[----:B------:R-:W-:Y:S01]  /*4bc0*/  IMAD R37, R2, 0x1c, R37 ;  /* 0x0000001c02257824 */ /* 0x000fe200078e0225 */
[----:B------:R-:W-:-:S02]  /*4bd0*/  LOP3.LUT R33, R33, 0xf0, RZ, 0xc0, !PT ;  /* 0x000000f021217812 */ /* 0x000fc400078ec0ff */
[----:B------:R-:W-:Y:S02]  /*4be0*/  SHF.R.U32.HI R24, RZ, 0xb, R6 ;  /* 0x0000000bff187819 */ /* 0x000fe40000011606 */
[----:B------:R-:W-:Y:S02]  /*4bf0*/  PRMT R6, R4, 0x9910, RZ ;  /* 0x0000991004067816 */ /* 0x000fe400000000ff */
[----:B------:R-:W-:Y:S02]  /*4c00*/  ISETP.EQ.OR P1, PT, R5, RZ, !P1 ;  /* 0x000000ff0500720c */ /* 0x000fe40004f22670 */
[----:B------:R-:W-:Y:S01]  /*4c10*/  SHF.R.U32.HI R4, RZ, 0x4, R33 ;  /* 0x00000004ff047819 */ /* 0x000fe20000011621 */
[----:B------:R-:W-:Y:S01]  /*4c20*/  IMAD.MOV.U32 R2, RZ, RZ, R6 ;  /* 0x000000ffff027224 */ /* 0x000fe200078e0006 */
[----:B------:R-:W-:Y:S02]  /*4c30*/  P2R R34, PR, RZ, 0x2 ;  /* 0x00000002ff227803 */ /* 0x000fe40000000000 */
[----:B------:R-:W-:Y:S01]  /*4c40*/  LOP3.LUT P1, RZ, R67, R4, RZ, 0xfc, !PT ;  /* 0x0000000443ff7212 */ /* 0x000fe2000782fcff */
[----:B------:R-:W-:Y:S01]  /*4c50*/  IMAD R35, R4, 0x1c, R35 ;  /* 0x0000001c04237824 */ /* 0x000fe200078e0223 */
[----:B------:R-:W-:-:S02]  /*4c60*/  LOP3.LUT R69, R69, 0xf0, RZ, 0xc0, !PT ;  /* 0x000000f045457812 */ /* 0x000fc400078ec0ff */
[----:B------:R-:W-:Y:S02]  /*4c70*/  ISETP.EQ.OR P1, PT, R2, RZ, !P1 ;  /* 0x000000ff0200720c */ /* 0x000fe40004f22670 */
[----:B------:R-:W-:Y:S02]  /*4c80*/  SHF.R.U32.HI R4, RZ, 0x4, R69 ;  /* 0x00000004ff047819 */ /* 0x000fe40000011645 */
[----:B------:R-:W-:Y:S02]  /*4c90*/  LOP3.LUT R88, R88, 0xf0, RZ, 0xc0, !PT ;  /* 0x000000f058587812 */ /* 0x000fe400078ec0ff */
[----:B------:R-:W-:Y:S02]  /*4ca0*/  PRMT R32, R32, 0x9910, RZ ;  /* 0x0000991020207816 */ /* 0x000fe400000000ff */
[----:B------:R-:W-:Y:S02]  /*4cb0*/  P2R R33, PR, RZ, 0x2 ;  /* 0x00000002ff217803 */ /* 0x000fe40000000000 */
[----:B------:R-:W-:Y:S01]  /*4cc0*/  PRMT R5, R24, 0x9910, RZ ;  /* 0x0000991018057816 */ /* 0x000fe200000000ff */
[----:B------:R-:W-:Y:S01]  /*4cd0*/  IMAD.MOV.U32 R31, RZ, RZ, R32 ;  /* 0x000000ffff1f7224 */ /* 0x000fe200078e0020 */
[----:B------:R-:W-:Y:S01]  /*4ce0*/  PRMT R2, R136, 0x9910, RZ ;  /* 0x0000991088027816 */ /* 0x000fe200000000ff */
[----:B------:R-:W-:Y:S01]  /*4cf0*/  IMAD.MOV.U32 R32, RZ, RZ, RZ ;  /* 0x000000ffff207224 */ /* 0x000fe200078e00ff */
[----:B------:R-:W-:Y:S01]  /*4d00*/  LOP3.LUT P1, RZ, R67, R4, RZ, 0xfc, !PT ;  /* 0x0000000443ff7212 */ /* 0x000fe2000782fcff */
[----:B------:R-:W-:Y:S01]  /*4d10*/  IMAD R4, R4, 0x1c, RZ ;  /* 0x0000001c04047824 */ /* 0x000fe200078e02ff */
[----:B------:R-:W-:-:S02]  /*4d20*/  SHF.R.U32.HI R88, RZ, 0x4, R88 ;  /* 0x00000004ff587819 */ /* 0x000fc40000011658 */
[----:B------:R-:W-:Y:S02]  /*4d30*/  LOP3.LUT R68, R68, 0xf0, RZ, 0xc0, !PT ;  /* 0x000000f044447812 */ /* 0x000fe400078ec0ff */
[----:B------:R-:W-:Y:S01]  /*4d40*/  LOP3.LUT R90, R90, 0xf0, RZ, 0xc0, !PT ;  /* 0x000000f05a5a7812 */ /* 0x000fe200078ec0ff */
[----:B------:R-:W-:Y:S01]  /*4d50*/  IMAD R109, R88, 0x1c, R109 ;  /* 0x0000001c586d7824 */ /* 0x000fe200078e026d */
[----:B------:R-:W-:Y:S02]  /*4d60*/  PRMT R6, R134, 0x9910, RZ ;  /* 0x0000991086067816 */ /* 0x000fe400000000ff */
[----:B------:R-:W-:Y:S01]  /*4d70*/  ISETP.EQ.OR P1, PT, R2, RZ, !P1 ;  /* 0x000000ff0200720c */ /* 0x000fe20004f22670 */
[----:B------:R-:W-:Y:S01]  /*4d80*/  IMAD R2, R5, 0xe, RZ ;  /* 0x0000000e05027824 */ /* 0x000fe200078e02ff */
[----:B------:R-:W-:Y:S01]  /*4d90*/  LOP3.LUT P3, RZ, R67, R88, RZ, 0xfc, !PT ;  /* 0x0000005843ff7212 */ /* 0x000fe2000786fcff */
[----:B------:R-:W-:Y:S01]  /*4da0*/  IMAD.MOV.U32 R5, RZ, RZ, R6 ;  /* 0x000000ffff057224 */ /* 0x000fe200078e0006 */
[----:B------:R-:W-:Y:S01]  /*4db0*/  SHF.R.U32.HI R68, RZ, 0x4, R68 ;  /* 0x00000004ff447819 */ /* 0x000fe20000011644 */
[----:B------:R-:W-:Y:S01]  /*4dc0*/  IMAD.MOV R6, RZ, RZ, -R2 ;  /* 0x000000ffff067224 */ /* 0x000fe200078e0a02 */
[----:B------:R-:W-:-:S02]  /*4dd0*/  LOP3.LUT R65, R65, 0xf0, RZ, 0xc0, !PT ;  /* 0x000000f041417812 */ /* 0x000fc400078ec0ff */
[----:B------:R-:W-:Y:S02]  /*4de0*/  SHF.R.U32.HI R90, RZ, 0x4, R90 ;  /* 0x00000004ff5a7819 */ /* 0x000fe4000001165a */
[----:B------:R-:W-:Y:S02]  /*4df0*/  P2R R44, PR, RZ, 0x4 ;  /* 0x00000004ff2c7803 */ /* 0x000fe40000000000 */
[----:B------:R-:W-:Y:S01]  /*4e00*/  ISETP.EQ.OR P3, PT, R31, RZ, !P3 ;  /* 0x000000ff1f00720c */ /* 0x000fe20005f62670 */
[----:B------:R-:W-:Y:S01]  /*4e10*/  IMAD R111, R90, 0x1c, R111 ;  /* 0x0000001c5a6f7824 */ /* 0x000fe200078e026f */
[C---:B------:R-:W-:Y:S02]  /*4e20*/  LOP3.LUT P2, RZ, R67.reuse, R68, RZ, 0xfc, !PT ;  /* 0x0000004443ff7212 */ /* 0x040fe4000784fcff */
[----:B------:R-:W-:Y:S02]  /*4e30*/  SHF.R.U32.HI R2, RZ, 0x4, R65 ;  /* 0x00000004ff027819 */ /* 0x000fe40000011641 */
[----:B------:R-:W-:-:S02]  /*4e40*/  LOP3.LUT P4, RZ, R67, R90, RZ, 0xfc, !PT ;  /* 0x0000005a43ff7212 */ /* 0x000fc4000788fcff */
[----:B------:R-:W-:Y:S02]  /*4e50*/  LOP3.LUT R72, R72, 0xf0, RZ, 0xc0, !PT ;  /* 0x000000f048487812 */ /* 0x000fe400078ec0ff */
[----:B------:R-:W-:Y:S02]  /*4e60*/  P2R R61, PR, RZ, 0x8 ;  /* 0x00000008ff3d7803 */ /* 0x000fe40000000000 */
[----:B------:R-:W-:Y:S02]  /*4e70*/  ISETP.EQ.OR P2, PT, R5, RZ, !P2 ;  /* 0x000000ff0500720c */ /* 0x000fe40005742670 */
[----:B------:R-:W-:Y:S02]  /*4e80*/  PRMT R5, R133, 0x9910, RZ ;  /* 0x0000991085057816 */ /* 0x000fe400000000ff */
[----:B------:R-:W-:Y:S02]  /*4e90*/  PRMT R20, R131, 0x9910, RZ ;  /* 0x0000991083147816 */ /* 0x000fe400000000ff */
[----:B------:R-:W-:Y:S01]  /*4ea0*/  LOP3.LUT P3, RZ, R67, R2, RZ, 0xfc, !PT ;  /* 0x0000000243ff7212 */ /* 0x000fe2000786fcff */
[----:B------:R-:W-:Y:S01]  /*4eb0*/  IMAD R2, R2, 0x1c, RZ ;  /* 0x0000001c02027824 */ /* 0x000fe200078e02ff */
[----:B------:R-:W-:Y:S01]  /*4ec0*/  ISETP.EQ.OR P4, PT, R30, RZ, !P4 ;  /* 0x000000ff1e00720c */ /* 0x000fe20006782670 */
[----:B------:R-:W-:Y:S01]  /*4ed0*/  IMAD.MOV.U32 R30, RZ, RZ, RZ ;  /* 0x000000ffff1e7224 */ /* 0x000fe200078e00ff */
[----:B------:R-:W-:-:S02]  /*4ee0*/  SHF.R.U32.HI R72, RZ, 0x4, R72 ;  /* 0x00000004ff487819 */ /* 0x000fc40000011648 */
[----:B------:R-:W-:Y:S02]  /*4ef0*/  PRMT R6, R6, 0x7710, RZ ;  /* 0x0000771006067816 */ /* 0x000fe400000000ff */
[----:B------:R-:W-:Y:S01]  /*4f00*/  ISETP.EQ.OR P3, PT, R5, RZ, !P3 ;  /* 0x000000ff0500720c */ /* 0x000fe20005f62670 */
[----:B------:R-:W-:Y:S01]  /*4f10*/  IMAD.MOV.U32 R5, RZ, RZ, R20 ;  /* 0x000000ffff057224 */ /* 0x000fe200078e0014 */
[----:B------:R-:W-:Y:S01]  /*4f20*/  P2R R62, PR, RZ, 0x10 ;  /* 0x00000010ff3e7803 */ /* 0x000fe20000000000 */
[----:B------:R-:W-:Y:S01]  /*4f30*/  IMAD.IADD R31, R6, 0x1, R137 ;  /* 0x00000001061f7824 */ /* 0x000fe200078e0289 */
[----:B------:R-:W-:Y:S02]  /*4f40*/  LOP3.LUT P4, RZ, R67, R72, RZ, 0xfc, !PT ;  /* 0x0000004843ff7212 */ /* 0x000fe4000788fcff */
[----:B------:R-:W-:Y:S02]  /*4f50*/  LOP3.LUT R24, R24, 0xffff, RZ, 0xc0, !PT ;  /* 0x0000ffff18187812 */ /* 0x000fe400078ec0ff */
[----:B------:R-:W-:Y:S01]  /*4f60*/  ISETP.EQ.OR P4, PT, R5, RZ, !P4 ;  /* 0x000000ff0500720c */ /* 0x000fe20006782670 */
[----:B------:R-:W-:Y:S01]  /*4f70*/  IMAD.SHL.U32 R5, R31, 0x2, RZ ;  /* 0x000000021f057824 */ /* 0x000fe200078e00ff */
[----:B------:R-:W-:Y:S01]  /*4f80*/  P2R R102, PR, RZ, 0x40 ;  /* 0x00000040ff667803 */ /* 0x000fe20000000000 */
[----:B------:R-:W-:Y:S01]  /*4f90*/  IMAD R20, R24, 0x240, R3 ;  /* 0x0000024018147824 */ /* 0x000fe200078e0203 */
[----:B------:R-:W-:Y:S01]  /*4fa0*/  P2R R63, PR, RZ, 0x20 ;  /* 0x00000020ff3f7803 */ /* 0x000fe20000000000 */
[----:B------:R-:W-:Y:S01]  /*4fb0*/  IMAD R3, R68, 0x1c, RZ ;  /* 0x0000001c44037824 */ /* 0x000fe200078e02ff */
[----:B------:R-:W-:-:S04]  /*4fc0*/  LOP3.LUT R5, R5, 0xfe, RZ, 0xc0, !PT ;  /* 0x000000fe05057812 */ /* 0x000fc800078ec0ff */
[----:B------:R-:W-:Y:S01]  /*4fd0*/  LEA R5, R5, R0, 0x2 ;  /* 0x0000000005057211 */ /* 0x000fe200078e10ff */
[----:B------:R-:W-:-:S04]  /*4fe0*/  IMAD R0, R72, 0x1c, RZ ;  /* 0x0000001c48007824 */ /* 0x000fc800078e02ff */
[----:B------:R-:W-:Y:S02]  /*4ff0*/  VIADD R6, R5, 0xec ;  /* 0x000000ec05067836 */ /* 0x000fe40000000000 */
[----:B-1----:R-:W-:-:S07]  /*5000*/  IMAD R5, R64, 0x1c, RZ ;  /* 0x0000001c40057824 */ /* 0x002fce00078e02ff */
.L_x_4:
[----:B------:R-:W-:Y:S01]  /*5010*/  @!P0 LOP3.LUT R65, R19, 0xffff, RZ, 0xc0, !PT ;  /* 0x0000ffff13418812 */ /* 0x000fe200078ec0ff */
[C---:B------:R-:W-:Y:S01]  /*5020*/  @!P1 IMAD R68, R30.reuse, 0x3100, RZ ;  /* 0x000031001e449824 */ /* 0x040fe200078e02ff */
[----:B------:R-:W-:Y:S01]  /*5030*/  @!P0 LOP3.LUT R64, R129, 0xffff, RZ, 0xc0, !PT ;  /* 0x0000ffff81408812 */ /* 0x000fe200078ec0ff */
[C---:B------:R-:W-:Y:S01]  /*5040*/  @!P3 IMAD R72, R30.reuse, 0x3100, RZ ;  /* 0x000031001e48b824 */ /* 0x040fe200078e02ff */
[----:B------:R-:W-:Y:S01]  /*5050*/  BAR.SYNC.DEFER_BLOCKING 0x0 ;  /* 0x0000000000007b1d */ /* 0x000fe20000010000 */
[C---:B------:R-:W-:Y:S01]  /*5060*/  @!P4 IMAD R75, R30.reuse, 0x3100, RZ ;  /* 0x000031001e4bc824 */ /* 0x040fe200078e02ff */
[----:B------:R-:W-:Y:S01]  /*5070*/  @!P0 IADD3 R74, P5, P6, R65, R130, R64 ;  /* 0x00000082414a8210 */ /* 0x000fe20007ebe040 */
[----:B------:R-:W-:Y:S01]  /*5080*/  IMAD R101, R30, 0x90, RZ ;  /* 0x000000901e657824 */ /* 0x000fe200078e02ff */
[----:B------:R-:W-:Y:S02]  /*5090*/  @!P1 LOP3.LUT R65, R18, 0xffff, RZ, 0xc0, !PT ;  /* 0x0000ffff12419812 */ /* 0x000fe400078ec0ff */
[----:B------:R-:W-:Y:S01]  /*50a0*/  @!P1 LOP3.LUT R64, R136, 0xffff, RZ, 0xc0, !PT ;  /* 0x0000ffff88409812 */ /* 0x000fe200078ec0ff */
[----:B------:R-:W-:Y:S01]  /*50b0*/  BSSY.RECONVERGENT B0, `(.L_x_0) ;  /* 0x000007c000007945 */ /* 0x000fe20003800200 */
[----:B------:R-:W-:-:S02]  /*50c0*/  @!P0 IADD3.X R77, PT, PT, RZ, RZ, RZ, P5, P6 ;  /* 0x000000ffff4d8210 */ /* 0x000fc40002fec4ff */
[-C--:B------:R-:W-:Y:S02]  /*50d0*/  @!P1 IADD3 R69, P5, P6, R65, R130.reuse, R64 ;  /* 0x0000008241459210 */ /* 0x080fe40007ebe040 */
[----:B------:R-:W-:Y:S02]  /*50e0*/  @!P2 LOP3.LUT R65, R17, 0xffff, RZ, 0xc0, !PT ;  /* 0x0000ffff1141a812 */ /* 0x000fe400078ec0ff */
[----:B------:R-:W-:Y:S02]  /*50f0*/  @!P2 LOP3.LUT R64, R134, 0xffff, RZ, 0xc0, !PT ;  /* 0x0000ffff8640a812 */ /* 0x000fe400078ec0ff */
[----:B------:R-:W-:Y:S02]  /*5100*/  @!P1 IADD3.X R66, PT, PT, RZ, RZ, RZ, P5, P6 ;  /* 0x000000ffff429210 */ /* 0x000fe40002fec4ff */
[----:B------:R-:W-:Y:S02]  /*5110*/  @!P2 IADD3 R70, P5, P6, R65, R130, R64 ;  /* 0x000000824146a210 */ /* 0x000fe40007ebe040 */
[----:B------:R-:W-:-:S02]  /*5120*/  @!P3 LOP3.LUT R65, R16, 0xffff, RZ, 0xc0, !PT ;  /* 0x0000ffff1041b812 */ /* 0x000fc400078ec0ff */
[----:B------:R-:W-:Y:S02]  /*5130*/  @!P3 LOP3.LUT R64, R133, 0xffff, RZ, 0xc0, !PT ;  /* 0x0000ffff8540b812 */ /* 0x000fe400078ec0ff */
[----:B------:R-:W-:Y:S02]  /*5140*/  @!P2 IADD3.X R71, PT, PT, RZ, RZ, RZ, P5, P6 ;  /* 0x000000ffff47a210 */ /* 0x000fe40002fec4ff */
[----:B------:R-:W-:Y:S02]  /*5150*/  @!P3 IADD3 R67, P5, P6, R65, R130, R64 ;  /* 0x000000824143b210 */ /* 0x000fe40007ebe040 */
[----:B------:R-:W-:Y:S02]  /*5160*/  @!P4 LOP3.LUT R65, R15, 0xffff, RZ, 0xc0, !PT ;  /* 0x0000ffff0f41c812 */ /* 0x000fe400078ec0ff */
[----:B------:R-:W-:Y:S02]  /*5170*/  @!P4 LOP3.LUT R64, R131, 0xffff, RZ, 0xc0, !PT ;  /* 0x0000ffff8340c812 */ /* 0x000fe400078ec0ff */
[----:B------:R-:W-:-:S02]  /*5180*/  @!P3 IADD3.X R73, PT, PT, RZ, RZ, RZ, P5, P6 ;  /* 0x000000ffff49b210 */ /* 0x000fc40002fec4ff */
[----:B------:R-:W-:Y:S01]  /*5190*/  @!P4 IADD3 R65, P5, P6, R65, R130, R64 ;  /* 0x000000824141c210 */ /* 0x000fe20007ebe040 */
[----:B------:R-:W-:-:S03]  /*51a0*/  @!P0 IMAD R64, R30, 0x3100, RZ ;  /* 0x000031001e408824 */ /* 0x000fc600078e02ff */
[----:B------:R-:W-:Y:S02]  /*51b0*/  @!P4 IADD3.X R76, PT, PT, RZ, RZ, RZ, P5, P6 ;  /* 0x000000ffff4cc210 */ /* 0x000fe40002fec4ff */
[----:B------:R-:W-:Y:S01]  /*51c0*/  @!P0 IADD3 R74, P5, P6, R64, R74, R5 ;  /* 0x0000004a404a8210 */ /* 0x000fe20007ebe005 */
[----:B------:R-:W-:-:S03]  /*51d0*/  @!P2 IMAD R64, R30, 0x3100, RZ ;  /* 0x000031001e40a824 */ /* 0x000fc600078e02ff */
[----:B------:R-:W-:Y:S02]  /*51e0*/  @!P0 IADD3.X R77, PT, PT, RZ, R77, RZ, P5, P6 ;  /* 0x0000004dff4d8210 */ /* 0x000fe40002fec4ff */
[----:B------:R-:W-:-:S04]  /*51f0*/  @!P1 IADD3 R68, P5, P6, R68, R69, R4 ;  /* 0x0000004544449210 */ /* 0x000fc80007ebe004 */
[----:B------:R-:W-:Y:S02]  /*5200*/  @!P1 IADD3.X R69, PT, PT, RZ, R66, RZ, P5, P6 ;  /* 0x00000042ff459210 */ /* 0x000fe40002fec4ff */
[----:B------:R-:W-:-:S04]  /*5210*/  @!P2 IADD3 R70, P5, P6, R64, R70, R3 ;  /* 0x000000464046a210 */ /* 0x000fc80007ebe003 */
[----:B------:R-:W-:Y:S02]  /*5220*/  @!P2 IADD3.X R71, PT, PT, RZ, R71, RZ, P5, P6 ;  /* 0x00000047ff47a210 */ /* 0x000fe40002fec4ff */
[----:B------:R-:W-:Y:S02]  /*5230*/  @!P3 IADD3 R72, P5, P6, R72, R67, R2 ;  /* 0x000000434848b210 */ /* 0x000fe40007ebe002 */
[----:B------:R-:W0:Y:S02]  /*5240*/  @!P1 LDC.64 R66, c[0x0][0x380] ;  /* 0x0000e000ff429b82 */ /* 0x000e240000000a00 */
[----:B------:R-:W-:Y:S02]  /*5250*/  @!P3 IADD3.X R73, PT, PT, RZ, R73, RZ, P5, P6 ;  /* 0x00000049ff49b210 */ /* 0x000fe40002fec4ff */
[----:B------:R-:W-:Y:S01]  /*5260*/  @!P4 IADD3 R75, P5, P6, R75, R65, R0 ;  /* 0x000000414b4bc210 */ /* 0x000fe20007ebe000 */
[----:B------:R-:W-:-:S03]  /*5270*/  IMAD.SHL.U32 R65, R137, 0x2, RZ ;  /* 0x0000000289417824 */ /* 0x000fc600078e00ff */
[----:B------:R-:W-:Y:S01]  /*5280*/  @!P4 IADD3.X R76, PT, PT, RZ, R76, RZ, P5, P6 ;  /* 0x0000004cff4cc210 */ /* 0x000fe20002fec4ff */
[----:B------:R-:W-:Y:S01]  /*5290*/  VIADD R94, R65, 0x10 ;  /* 0x00000010415e7836 */ /* 0x000fe20000000000 */
[----:B------:R-:W-:Y:S01]  /*52a0*/  ISETP.GE.U32.AND P5, PT, R137, 0x40, PT ;  /* 0x000000408900780c */ /* 0x000fe20003fa6070 */
[C---:B------:R-:W-:Y:S01]  /*52b0*/  VIADD R93, R65.reuse, 0x11 ;  /* 0x00000011415d7836 */ /* 0x040fe20000000000 */
[C---:B------:R-:W-:Y:S01]  /*52c0*/  IADD3 R86, PT, PT, R65.reuse, 0x41, RZ ;  /* 0x0000004141567810 */ /* 0x040fe20007ffe0ff */
[C---:B------:R-:W-:Y:S01]  /*52d0*/  VIADD R92, R65.reuse, 0xffffff70 ;  /* 0xffffff70415c7836 */ /* 0x040fe20000000000 */
[----:B------:R-:W-:Y:S01]  /*52e0*/  ISETP.NE.AND P6, PT, R102, RZ, PT ;  /* 0x000000ff6600720c */ /* 0x000fe20003fc5270 */
[C---:B------:R-:W-:Y:S02]  /*52f0*/  VIADD R88, R65.reuse, 0x20 ;  /* 0x0000002041587836 */ /* 0x040fe40000000000 */
[C---:B------:R-:W-:Y:S02]  /*5300*/  VIADD R87, R65.reuse, 0x21 ;  /* 0x0000002141577836 */ /* 0x040fe40000000000 */
[----:B------:R-:W-:-:S02]  /*5310*/  VIADD R91, R65, 0x30 ;  /* 0x00000030415b7836 */ /* 0x000fc40000000000 */
[C---:B------:R-:W-:Y:S02]  /*5320*/  VIADD R90, R65.reuse, 0x31 ;  /* 0x00000031415a7836 */ /* 0x040fe40000000000 */
[C---:B------:R-:W-:Y:S02]  /*5330*/  @P5 VIADD R94, R65.reuse, 0xffffff80 ;  /* 0xffffff80415e5836 */ /* 0x040fe40000000000 */
[----:B------:R-:W-:Y:S01]  /*5340*/  @P5 VIADD R93, R65, 0xffffff81 ;  /* 0xffffff81415d5836 */ /* 0x000fe20000000000 */
[----:B------:R-:W-:Y:S01]  /*5350*/  ISETP.GE.U32.AND P5, PT, R137, 0x48, PT ;  /* 0x000000488900780c */ /* 0x000fe20003fa6070 */
[----:B------:R-:W-:-:S03]  /*5360*/  VIADD R89, R65, 0x40 ;  /* 0x0000004041597836 */ /* 0x000fc60000000000 */
[----:B------:R-:W-:Y:S02]  /*5370*/  SEL R92, R65, R92, !P5 ;  /* 0x0000005c415c7207 */ /* 0x000fe40006800000 */
[----:B------:R-:W-:-:S13]  /*5380*/  ISETP.GE.U32.AND P5, PT, R137, 0x38, PT ;  /* 0x000000388900780c */ /* 0x000fda0003fa6070 */
[C---:B------:R-:W-:Y:S02]  /*5390*/  @P5 VIADD R88, R65.reuse, 0xffffff90 ;  /* 0xffffff9041585836 */ /* 0x040fe40000000000 */
[----:B------:R-:W-:Y:S01]  /*53a0*/  @P5 VIADD R87, R65, 0xffffff91 ;  /* 0xffffff9141575836 */ /* 0x000fe20000000000 */
[----:B------:R-:W-:-:S13]  /*53b0*/  ISETP.GE.U32.AND P5, PT, R137, 0x30, PT ;  /* 0x000000308900780c */ /* 0x000fda0003fa6070 */
[C---:B------:R-:W-:Y:S02]  /*53c0*/  @P5 VIADD R91, R65.reuse, 0xffffffa0 ;  /* 0xffffffa0415b5836 */ /* 0x040fe40000000000 */
[----:B------:R-:W-:Y:S01]  /*53d0*/  @P5 VIADD R90, R65, 0xffffffa1 ;  /* 0xffffffa1415a5836 */ /* 0x000fe20000000000 */
[----:B------:R-:W-:-:S13]  /*53e0*/  ISETP.GE.U32.AND P5, PT, R137, 0x28, PT ;  /* 0x000000288900780c */ /* 0x000fda0003fa6070 */
[C---:B------:R-:W-:Y:S02]  /*53f0*/  @P5 VIADD R89, R65.reuse, 0xffffffb0 ;  /* 0xffffffb041595836 */ /* 0x040fe40000000000 */
[----:B------:R-:W-:Y:S02]  /*5400*/  @P5 VIADD R86, R65, 0xffffffb1 ;  /* 0xffffffb141565836 */ /* 0x000fe40000000000 */
[----:B------:R-:W1:Y:S02]  /*5410*/  @!P0 LDC.64 R64, c[0x0][0x380] ;  /* 0x0000e000ff408b82 */ /* 0x000e640000000a00 */
[----:B-1----:R-:W-:-:S04]  /*5420*/  @!P0 LEA R64, P5, R74, R64, 0x2 ;  /* 0x000000404a408211 */ /* 0x002fc800078a10ff */
[----:B------:R-:W-:Y:S01]  /*5430*/  @!P0 LEA.HI.X R65, R74, R65, R77, 0x2, P5 ;  /* 0x000000414a418211 */ /* 0x000fe200028f144d */
[----:B------:R-:W-:Y:S01]  /*5440*/  @!P6 IMAD R77, R30, 0x3100, RZ ;  /* 0x000031001e4de824 */ /* 0x000fe200078e02ff */
[----:B0-----:R-:W-:-:S04]  /*5450*/  @!P1 LEA R66, P5, R68, R66, 0x2 ;  /* 0x0000004244429211 */ /* 0x001fc800078a10ff */
[----:B------:R-:W-:Y:S02]  /*5460*/  @!P1 LEA.HI.X R67, R68, R67, R69, 0x2, P5 ;  /* 0x0000004344439211 */ /* 0x000fe400028f1445 */
[----:B------:R-:W0:Y:S02]  /*5470*/  @!P2 LDC.64 R68, c[0x0][0x380] ;  /* 0x0000e000ff44ab82 */ /* 0x000e240000000a00 */
        /* <DEDUP_REMOVED lines=8> */
[----:B------:R-:W0:Y:S01]  /*5500*/  @!P6 LDC.64 R72, c[0x0][0x380] ;  /* 0x0000e000ff48eb82 */ /* 0x000e220000000a00 */
[----:B------:R-:W-:-:S05]  /*5510*/  @!P6 IADD3 R77, P5, PT, R77, R106, RZ ;  /* 0x0000006a4d4de210 */ /* 0x000fca0007fbe0ff */
[----:B------:R-:W-:Y:S01]  /*5520*/  @!P6 IMAD.X R78, RZ, RZ, R104, P5 ;  /* 0x000000ffff4ee224 */ /* 0x000fe200028e0668 */
[----:B0-----:R-:W-:-:S04]  /*5530*/  @!P6 LEA R76, P5, R77, R72, 0x2 ;  /* 0x000000484d4ce211 */ /* 0x001fc800078a10ff */
[----:B------:R-:W-:Y:S02]  /*5540*/  @!P6 LEA.HI.X R77, R77, R73, R78, 0x2, P5 ;  /* 0x000000494d4de211 */ /* 0x000fe400028f144e */
[----:B------:R-:W-:-:S13]  /*5550*/  ISETP.GT.U32.AND P5, PT, R137, 0x32, PT ;  /* 0x000000328900780c */ /* 0x000fda0003fa4070 */
[----:B------:R-:W-:Y:S05]  /*5560*/  @P5 BRA `(.L_x_1) ;  /* 0x0000000000c05947 */ /* 0x000fea0003800000 */
[----:B------:R-:W-:Y:S01]  /*5570*/  P2R R138, PR, RZ, 0x2 ;  /* 0x00000002ff8a7803 */ /* 0x000fe20000000000 */
[----:B------:R-:W-:Y:S01]  /*5580*/  IMAD.MOV.U32 R84, RZ, RZ, RZ ;  /* 0x000000ffff547224 */ /* 0x000fe200078e00ff */
[----:B------:R-:W-:Y:S01]  /*5590*/  P2R R139, PR, RZ, 0x1 ;  /* 0x00000001ff8b7803 */ /* 0x000fe20000000000 */
[----:B------:R-:W-:Y:S01]  /*55a0*/  IMAD.MOV.U32 R96, RZ, RZ, RZ ;  /* 0x000000ffff607224 */ /* 0x000fe200078e00ff */
[----:B------:R-:W-:Y:S01]  /*55b0*/  ISETP.NE.AND P1, PT, R42, RZ, PT ;  /* 0x000000ff2a00720c */ /* 0x000fe20003f25270 */
[----:B------:R-:W-:Y:S01]  /*55c0*/  IMAD.MOV.U32 R98, RZ, RZ, RZ ;  /* 0x000000ffff627224 */ /* 0x000fe200078e00ff */
[----:B------:R-:W-:Y:S01]  /*55d0*/  ISETP.NE.AND P0, PT, R40, RZ, PT ;  /* 0x000000ff2800720c */ /* 0x000fe20003f05270 */
[----:B------:R-:W-:Y:S01]  /*55e0*/  IMAD.MOV.U32 R100, RZ, RZ, RZ ;  /* 0x000000ffff647224 */ /* 0x000fe200078e00ff */
[----:B------:R-:W-:Y:S02]  /*55f0*/  ISETP.NE.AND P5, PT, R38, RZ, PT ;  /* 0x000000ff2600720c */ /* 0x000fe40003fa5270 */
[----:B------:R-:W-:-:S07]  /*5600*/  ISETP.NE.AND P6, PT, R36, RZ, PT ;  /* 0x000000ff2400720c */ /* 0x000fce0003fc5270 */
[----:B------:R-:W0:Y:S01]  /*5610*/  @!P1 LDC.64 R82, c[0x0][0x380] ;  /* 0x0000e000ff529b82 */ /* 0x000e220000000a00 */
[C---:B------:R-:W-:Y:S02]  /*5620*/  @!P1 IMAD R85, R30.reuse, 0x3100, R45 ;  /* 0x000031001e559824 */ /* 0x040fe400078e022d */
[C---:B------:R-:W-:Y:S02]  /*5630*/  @!P0 IMAD R95, R30.reuse, 0x3100, R43 ;  /* 0x000031001e5f8824 */ /* 0x040fe400078e022b */
[C---:B------:R-:W-:Y:S02]  /*5640*/  @!P5 IMAD R97, R30.reuse, 0x3100, R41 ;  /* 0x000031001e61d824 */ /* 0x040fe400078e0229 */
[----:B------:R-:W-:Y:S01]  /*5650*/  @!P6 IMAD R99, R30, 0x3100, R39 ;  /* 0x000031001e63e824 */ /* 0x000fe200078e0227 */
[----:B------:R-:W1:Y:S08]  /*5660*/  @!P0 LDC.64 R80, c[0x0][0x380] ;  /* 0x0000e000ff508b82 */ /* 0x000e700000000a00 */
[----:B------:R-:W2:Y:S08]  /*5670*/  @!P5 LDC.64 R78, c[0x0][0x380] ;  /* 0x0000e000ff4edb82 */ /* 0x000eb00000000a00 */
[----:B------:R-:W3:Y:S01]  /*5680*/  @!P6 LDC.64 R72, c[0x0][0x380] ;  /* 0x0000e000ff48eb82 */ /* 0x000ee20000000a00 */
[----:B0-----:R-:W-:-:S05]  /*5690*/  @!P1 IMAD.WIDE.U32 R82, R85, 0x4, R82 ;  /* 0x0000000455529825 */ /* 0x001fca00078e0052 */
[----:B------:R-:W4:Y:S01]  /*56a0*/  @!P1 LDG.E.CONSTANT R84, desc[UR6][R82.64] ;  /* 0x0000000652549981 */ /* 0x000f22000c1e9900 */
[----:B-1----:R-:W-:-:S05]  /*56b0*/  @!P0 IMAD.WIDE.U32 R80, R95, 0x4, R80 ;  /* 0x000000045f508825 */ /* 0x002fca00078e0050 */
[----:B------:R-:W5:Y:S01]  /*56c0*/  @!P0 LDG.E.CONSTANT R96, desc[UR6][R80.64] ;  /* 0x0000000650608981 */ /* 0x000f62000c1e9900 */
[----:B--2---:R-:W-:-:S05]  /*56d0*/  @!P5 IMAD.WIDE.U32 R78, R97, 0x4, R78 ;  /* 0x00000004614ed825 */ /* 0x004fca00078e004e */
[----:B------:R-:W2:Y:S01]  /*56e0*/  @!P5 LDG.E.CONSTANT R98, desc[UR6][R78.64] ;  /* 0x000000064e62d981 */ /* 0x000ea2000c1e9900 */
[----:B---3--:R-:W-:-:S05]  /*56f0*/  @!P6 IMAD.WIDE.U32 R72, R99, 0x4, R72 ;  /* 0x000000046348e825 */ /* 0x008fca00078e0048 */
[----:B------:R-:W3:Y:S01]  /*5700*/  @!P6 LDG.E.CONSTANT R100, desc[UR6][R72.64] ;  /* 0x000000064864e981 */ /* 0x000ee2000c1e9900 */
[----:B------:R-:W-:Y:S02]  /*5710*/  ISETP.NE.AND P5, PT, R137, 0x32, PT ;  /* 0x000000328900780c */ /* 0x000fe40003fa5270 */
[----:B------:R-:W-:Y:S02]  /*5720*/  ISETP.NE.AND P1, PT, R138, RZ, PT ;  /* 0x000000ff8a00720c */ /* 0x000fe40003f25270 */
[----:B------:R-:W-:Y:S01]  /*5730*/  ISETP.NE.AND P0, PT, R139, RZ, PT ;  /* 0x000000ff8b00720c */ /* 0x000fe20003f05270 */
[----:B----4-:R0:W-:Y:S04]  /*5740*/  STS [R21+0x1f80], R84 ;  /* 0x001f805415007388 */ /* 0x0101e80000000800 */
[----:B-----5:R0:W-:Y:S04]  /*5750*/  STS [R21+0x1f84], R96 ;  /* 0x001f846015007388 */ /* 0x0201e80000000800 */
[----:B--2---:R0:W-:Y:S04]  /*5760*/  STS [R21+0x1f88], R98 ;  /* 0x001f886215007388 */ /* 0x0041e80000000800 */
[----:B---3--:R0:W-:Y:S01]  /*5770*/  STS [R21+0x1f8c], R100 ;  /* 0x001f8c6415007388 */ /* 0x0081e20000000800 */
[----:B------:R-:W-:Y:S05]  /*5780*/  @!P5 BRA `(.L_x_1) ;  /* 0x000000000038d947 */ /* 0x000fea0003800000 */
[----:B------:R-:W-:Y:S01]  /*5790*/  ISETP.NE.AND P5, PT, R34, RZ, PT ;  /* 0x000000ff2200720c */ /* 0x000fe20003fa5270 */
[----:B------:R-:W-:Y:S01]  /*57a0*/  IMAD.MOV.U32 R80, RZ, RZ, RZ ;  /* 0x000000ffff507224 */ /* 0x000fe200078e00ff */
[----:B------:R-:W-:Y:S01]  /*57b0*/  ISETP.NE.AND P6, PT, R33, RZ, PT ;  /* 0x000000ff2100720c */ /* 0x000fe20003fc5270 */
[----:B------:R-:W-:-:S10]  /*57c0*/  IMAD.MOV.U32 R82, RZ, RZ, RZ ;  /* 0x000000ffff527224 */ /* 0x000fd400078e00ff */
[----:B------:R-:W1:Y:S01]  /*57d0*/  @!P5 LDC.64 R78, c[0x0][0x380] ;  /* 0x0000e000ff4edb82 */ /* 0x000e620000000a00 */
[C---:B------:R-:W-:Y:S02]  /*57e0*/  @!P5 IMAD R81, R30.reuse, 0x3100, R37 ;  /* 0x000031001e51d824 */ /* 0x040fe400078e0225 */
[----:B------:R-:W-:-:S05]  /*57f0*/  @!P6 IMAD R83, R30, 0x3100, R35 ;  /* 0x000031001e53e824 */ /* 0x000fca00078e0223 */
[----:B------:R-:W2:Y:S01]  /*5800*/  @!P6 LDC.64 R72, c[0x0][0x380] ;  /* 0x0000e000ff48eb82 */ /* 0x000ea20000000a00 */
[----:B-1----:R-:W-:-:S05]  /*5810*/  @!P5 IMAD.WIDE.U32 R78, R81, 0x4, R78 ;  /* 0x00000004514ed825 */ /* 0x002fca00078e004e */
[----:B------:R-:W3:Y:S01]  /*5820*/  @!P5 LDG.E.CONSTANT R80, desc[UR6][R78.64] ;  /* 0x000000064e50d981 */ /* 0x000ee2000c1e9900 */
[----:B--2---:R-:W-:-:S05]  /*5830*/  @!P6 IMAD.WIDE.U32 R72, R83, 0x4, R72 ;  /* 0x000000045348e825 */ /* 0x004fca00078e0048 */
[----:B------:R-:W2:Y:S04]  /*5840*/  @!P6 LDG.E.CONSTANT R82, desc[UR6][R72.64] ;  /* 0x000000064852e981 */ /* 0x000ea8000c1e9900 */
[----:B---3--:R1:W-:Y:S04]  /*5850*/  STS [R21+0x1f90], R80 ;  /* 0x001f905015007388 */ /* 0x0083e80000000800 */
[----:B--2---:R1:W-:Y:S02]  /*5860*/  STS [R21+0x1f94], R82 ;  /* 0x001f945215007388 */ /* 0x0043e40000000800 */
.L_x_1:
[----:B------:R-:W-:Y:S05]  /*5870*/  BSYNC.RECONVERGENT B0 ;  /* 0x0000000000007941 */ /* 0x000fea0003800200 */
.L_x_0:
[----:B------:R-:W-:Y:S02]  /*5880*/  ISETP.GT.U32.AND P5, PT, R137, 0x3f, PT ;  /* 0x0000003f8900780c */ /* 0x000fe40003fa4070 */
[----:B-1----:R-:W-:Y:S01]  /*5890*/  P2R R80, PR, RZ, 0x8 ;  /* 0x00000008ff507803 */ /* 0x002fe20000000000 */
[----:B0-----:R-:W-:Y:S01]  /*58a0*/  IMAD.MOV.U32 R96, RZ, RZ, RZ ;  /* 0x000000ffff607224 */ /* 0x001fe200078e00ff */
[----:B------:R-:W-:Y:S01]  /*58b0*/  ISETP.NE.AND P3, PT, R63, RZ, PT ;  /* 0x000000ff3f00720c */ /* 0x000fe20003f65270 */
[----:B------:R-:W-:Y:S01]  /*58c0*/  IMAD.MOV.U32 R98, RZ, RZ, RZ ;  /* 0x000000ffff627224 */ /* 0x000fe200078e00ff */
[----:B------:R-:W-:Y:S02]  /*58d0*/  P2R R81, PR, RZ, 0x10 ;  /* 0x00000010ff517803 */ /* 0x000fe40000000000 */
[----:B------:R-:W-:Y:S01]  /*58e0*/  ISETP.NE.AND P4, PT, R62, RZ, PT ;  /* 0x000000ff3e00720c */ /* 0x000fe20003f85270 */
[----:B------:R0:W2:Y:S01]  /*58f0*/  @!P0 LDG.E.CONSTANT R96, desc[UR6][R64.64+-0x74] ;  /* 0xffff8c0640608981 */ /* 0x0000a2000c1e9900 */
[----:B------:R-:W-:-:S02]  /*5900*/  P2R R99, PR, RZ, 0x2 ;  /* 0x00000002ff637803 */ /* 0x000fc40000000000 */
[----:B------:R-:W-:Y:S01]  /*5910*/  P2R R95, PR, RZ, 0x20 ;  /* 0x00000020ff5f7803 */ /* 0x000fe20000000000 */
[----:B------:R-:W1:Y:S01]  /*5920*/  @!P5 LDC.64 R72, c[0x0][0x388] ;  /* 0x0000e200ff48db82 */ /* 0x000e620000000a00 */
[----:B------:R-:W-:Y:S01]  /*5930*/  @!P5 IADD3 R78, P6, PT, R101, R108, RZ ;  /* 0x0000006c654ed210 */ /* 0x000fe20007fde0ff */
[----:B------:R-:W3:Y:S04]  /*5940*/  @!P1 LDG.E.CONSTANT R98, desc[UR6][R66.64+-0x74] ;  /* 0xffff8c0642629981 */ /* 0x000ee8000c1e9900 */
[----:B------:R-:W-:Y:S01]  /*5950*/  @!P5 IMAD.X R79, RZ, RZ, R105, P6 ;  /* 0x000000ffff4fd224 */ /* 0x000fe200030e0669 */
[----:B------:R-:W-:Y:S01]  /*5960*/  ISETP.NE.AND P1, PT, R63, RZ, PT ;  /* 0x000000ff3f00720c */ /* 0x000fe20003f25270 */
[----:B------:R-:W4:Y:S01]  /*5970*/  @!P4 LDC.64 R82, c[0x0][0x380] ;  /* 0x0000e000ff52cb82 */ /* 0x000f220000000a00 */
[----:B-1----:R-:W-:-:S04]  /*5980*/  @!P5 LEA R72, P6, R78, R72, 0x2 ;  /* 0x000000484e48d211 */ /* 0x002fc800078c10ff */
[----:B------:R-:W-:-:S03]  /*5990*/  @!P5 LEA.HI.X R73, R78, R73, R79, 0x2, P6 ;  /* 0x000000494e49d211 */ /* 0x000fc600030f144f */
[----:B------:R-:W1:Y:S01]  /*59a0*/  @!P3 LDC.64 R78, c[0x0][0x380] ;  /* 0x0000e000ff4ebb82 */ /* 0x000e620000000a00 */
[----:B------:R-:W-:Y:S02]  /*59b0*/  ISETP.NE.AND P3, PT, R80, RZ, PT ;  /* 0x000000ff5000720c */ /* 0x000fe40003f65270 */
[----:B------:R-:W-:Y:S02]  /*59c0*/  ISETP.NE.AND P6, PT, R58, RZ, PT ;  /* 0x000000ff3a00720c */ /* 0x000fe40003fc5270 */
[----:B------:R-:W-:Y:S02]  /*59d0*/  ISETP.NE.AND P5, PT, R60, RZ, PT ;  /* 0x000000ff3c00720c */ /* 0x000fe40003fa5270 */
[----:B------:R-:W-:Y:S01]  /*59e0*/  ISETP.NE.AND P4, PT, R81, RZ, PT ;  /* 0x000000ff5100720c */ /* 0x000fe20003f85270 */
[----:B------:R-:W-:Y:S01]  /*59f0*/  IMAD.MOV.U32 R138, RZ, RZ, RZ ;  /* 0x000000ffff8a7224 */ /* 0x000fe200078e00ff */
[----:B------:R-:W-:Y:S01]  /*5a00*/  P2R R97, PR, RZ, 0x1 ;  /* 0x00000001ff617803 */ /* 0x000fe20000000000 */
[----:B0-----:R-:W-:Y:S01]  /*5a10*/  @!P1 IMAD R65, R30, 0x3100, R113 ;  /* 0x000031001e419824 */ /* 0x001fe200078e0271 */
[----:B------:R-:W-:Y:S01]  /*5a20*/  ISETP.NE.AND P0, PT, R61, RZ, PT ;  /* 0x000000ff3d00720c */ /* 0x000fe20003f05270 */
[----:B------:R-:W-:-:S02]  /*5a30*/  IMAD.MOV.U32 R100, RZ, RZ, RZ ;  /* 0x000000ffff647224 */ /* 0x000fc400078e00ff */
[----:B------:R-:W-:Y:S01]  /*5a40*/  IMAD.MOV.U32 R140, RZ, RZ, RZ ;  /* 0x000000ffff8c7224 */ /* 0x000fe200078e00ff */
[----:B------:R0:W5:Y:S01]  /*5a50*/  @!P3 LDG.E.CONSTANT R138, desc[UR6][R70.64+-0x74] ;  /* 0xffff8c06468ab981 */ /* 0x000162000c1e9900 */
[----:B------:R-:W-:Y:S02]  /*5a60*/  P2R R139, PR, RZ, 0x4 ;  /* 0x00000004ff8b7803 */ /* 0x000fe40000000000 */
[----:B------:R-:W4:Y:S01]  /*5a70*/  @!P5 LDC.64 R84, c[0x0][0x380] ;  /* 0x0000e000ff54db82 */ /* 0x000f220000000a00 */
[----:B------:R0:W5:Y:S01]  /*5a80*/  @!P2 LDG.E.CONSTANT R100, desc[UR6][R68.64+-0x74] ;  /* 0xffff8c064464a981 */ /* 0x000162000c1e9900 */
[----:B------:R-:W-:Y:S02]  /*5a90*/  ISETP.NE.AND P2, PT, R102, RZ, PT ;  /* 0x000000ff6600720c */ /* 0x000fe40003f45270 */
[----:B------:R-:W-:Y:S01]  /*5aa0*/  P2R R143, PR, RZ, 0x10 ;  /* 0x00000010ff8f7803 */ /* 0x000fe20000000000 */
[----:B------:R4:W5:Y:S01]  /*5ab0*/  @!P4 LDG.E.CONSTANT R140, desc[UR6][R74.64+-0x74] ;  /* 0xffff8c064a8cc981 */ /* 0x000962000c1e9900 */
[----:B-1----:R-:W-:Y:S01]  /*5ac0*/  @!P1 IMAD.WIDE.U32 R78, R65, 0x4, R78 ;  /* 0x00000004414e9825 */ /* 0x002fe200078e004e */
[----:B0-----:R-:W-:Y:S01]  /*5ad0*/  P2R R70, PR, RZ, 0x40 ;  /* 0x00000040ff467803 */ /* 0x001fe20000000000 */
[----:B------:R-:W0:Y:S01]  /*5ae0*/  @!P6 LDC.64 R64, c[0x0][0x380] ;  /* 0x0000e000ff40eb82 */ /* 0x000e220000000a00 */
[----:B------:R-:W-:-:S02]  /*5af0*/  ISETP.NE.AND P6, PT, R62, RZ, PT ;  /* 0x000000ff3e00720c */ /* 0x000fc40003fc5270 */
[----:B------:R-:W-:Y:S01]  /*5b00*/  ISETP.NE.AND P4, PT, R56, RZ, PT ;  /* 0x000000ff3800720c */ /* 0x000fe20003f85270 */
[----:B------:R-:W-:-:S04]  /*5b10*/  IMAD.MOV.U32 R142, RZ, RZ, RZ ;  /* 0x000000ffff8e7224 */ /* 0x000fc800078e00ff */
[----:B------:R-:W1:Y:S01]  /*5b20*/  @!P0 LDC.64 R80, c[0x0][0x380] ;  /* 0x0000e000ff508b82 */ /* 0x000e620000000a00 */
[----:B------:R-:W-:Y:S01]  /*5b30*/  P2R R141, PR, RZ, 0x8 ;  /* 0x00000008ff8d7803 */ /* 0x000fe20000000000 */
[----:B------:R1:W5:Y:S01]  /*5b40*/  @!P2 LDG.E.CONSTANT R142, desc[UR6][R76.64+-0x74] ;  /* 0xffff8c064c8ea981 */ /* 0x000362000c1e9900 */
[----:B------:R-:W-:-:S03]  /*5b50*/  ISETP.NE.AND P3, PT, R54, RZ, PT ;  /* 0x000000ff3600720c */ /* 0x000fc60003f65270 */
[----:B------:R-:W-:Y:S01]  /*5b60*/  @!P6 IMAD R69, R30, 0x3100, R111 ;  /* 0x000031001e45e824 */ /* 0x000fe200078e026f */
[----:B------:R-:W-:Y:S01]  /*5b70*/  ISETP.NE.AND P2, PT, R52, RZ, PT ;  /* 0x000000ff3400720c */ /* 0x000fe20003f45270 */
[----:B------:R-:W-:Y:S02]  /*5b80*/  IMAD.MOV.U32 R148, RZ, RZ, RZ ;  /* 0x000000ffff947224 */ /* 0x000fe400078e00ff */
[----:B------:R-:W-:Y:S01]  /*5b90*/  HFMA2 R144, -RZ, RZ, 0, 0 ;  /* 0x00000000ff907431 */ /* 0x000fe200000001ff */
[----:B------:R-:W0:Y:S01]  /*5ba0*/  @!P4 LDC.64 R66, c[0x0][0x380] ;  /* 0x0000e000ff42cb82 */ /* 0x000e220000000a00 */
[----:B----4-:R-:W-:-:S04]  /*5bb0*/  @!P6 IMAD.WIDE.U32 R82, R69, 0x4, R82 ;  /* 0x000000044552e825 */ /* 0x010fc800078e0052 */
[----:B------:R-:W-:Y:S01]  /*5bc0*/  @!P5 IMAD R71, R30, 0x3100, R107 ;  /* 0x000031001e47d824 */ /* 0x000fe200078e026b */
[----:B------:R-:W4:Y:S01]  /*5bd0*/  @!P6 LDG.E.CONSTANT R148, desc[UR6][R82.64] ;  /* 0x000000065294e981 */ /* 0x000f22000c1e9900 */
[----:B------:R-:W-:Y:S01]  /*5be0*/  ISETP.NE.AND P6, PT, R70, RZ, PT ;  /* 0x000000ff4600720c */ /* 0x000fe20003fc5270 */
[----:B------:R-:W0:Y:S01]  /*5bf0*/  @!P3 LDC.64 R68, c[0x0][0x380] ;  /* 0x0000e000ff44bb82 */ /* 0x000e220000000a00 */
[----:B------:R-:W-:Y:S01]  /*5c00*/  @!P0 IMAD R145, R30, 0x3100, R109 ;  /* 0x000031001e918824 */ /* 0x000fe200078e026d */
[----:B------:R0:W4:Y:S01]  /*5c10*/  @!P1 LDG.E.CONSTANT R144, desc[UR6][R78.64] ;  /* 0x000000064e909981 */ /* 0x000122000c1e9900 */
[----:B------:R-:W-:Y:S01]  /*5c20*/  @!P5 IMAD.WIDE.U32 R84, R71, 0x4, R84 ;  /* 0x000000044754d825 */ /* 0x000fe200078e0054 */
[----:B------:R-:W-:-:S03]  /*5c30*/  ISETP.NE.AND P1, PT, R50, RZ, PT ;  /* 0x000000ff3200720c */ /* 0x000fc60003f25270 */
[----:B------:R-:W-:Y:S01]  /*5c40*/  IMAD.MOV.U32 R146, RZ, RZ, RZ ;  /* 0x000000ffff927224 */ /* 0x000fe200078e00ff */
[----:B------:R-:W0:Y:S01]  /*5c50*/  @!P2 LDC.64 R70, c[0x0][0x380] ;  /* 0x0000e000ff46ab82 */ /* 0x000e220000000a00 */
[----:B-1----:R-:W-:-:S04]  /*5c60*/  @!P0 IMAD.WIDE.U32 R80, R145, 0x4, R80 ;  /* 0x0000000491508825 */ /* 0x002fc800078e0050 */
[----:B------:R-:W-:Y:S01]  /*5c70*/  IMAD.MOV.U32 R150, RZ, RZ, RZ ;  /* 0x000000ffff967224 */ /* 0x000fe200078e00ff */
[----:B------:R1:W4:Y:S01]  /*5c80*/  @!P0 LDG.E.CONSTANT R146, desc[UR6][R80.64] ;  /* 0x0000000650928981 */ /* 0x000322000c1e9900 */
[----:B------:R-:W-:Y:S01]  /*5c90*/  ISETP.NE.AND P0, PT, R48, RZ, PT ;  /* 0x000000ff3000720c */ /* 0x000fe20003f05270 */
[C---:B------:R-:W-:Y:S02]  /*5ca0*/  @!P6 IMAD R75, R30.reuse, 0x3100, R103 ;  /* 0x000031001e4be824 */ /* 0x040fe400078e0267 */
[----:B------:R-:W-:Y:S01]  /*5cb0*/  @!P4 IMAD R77, R30, 0x3100, R59 ;  /* 0x000031001e4dc824 */ /* 0x000fe200078e023b */
[----:B------:R-:W4:Y:S01]  /*5cc0*/  @!P5 LDG.E.CONSTANT R150, desc[UR6][R84.64] ;  /* 0x000000065496d981 */ /* 0x000f22000c1e9900 */
[----:B0-----:R-:W-:Y:S01]  /*5cd0*/  @!P6 IMAD.WIDE.U32 R74, R75, 0x4, R64 ;  /* 0x000000044b4ae825 */ /* 0x001fe200078e0040 */
[----:B------:R-:W-:Y:S01]  /*5ce0*/  ISETP.NE.AND P5, PT, R46, RZ, PT ;  /* 0x000000ff2e00720c */ /* 0x000fe20003fa5270 */
[----:B------:R-:W0:Y:S02]  /*5cf0*/  @!P1 LDC.64 R64, c[0x0][0x380] ;  /* 0x0000e000ff409b82 */ /* 0x000e240000000a00 */
[----:B------:R-:W-:-:S04]  /*5d00*/  @!P4 IMAD.WIDE.U32 R66, R77, 0x4, R66 ;  /* 0x000000044d42c825 */ /* 0x000fc800078e0042 */
[C---:B------:R-:W-:Y:S02]  /*5d10*/  @!P3 IMAD R77, R30.reuse, 0x3100, R57 ;  /* 0x000031001e4db824 */ /* 0x040fe400078e0239 */
[----:B------:R-:W-:Y:S02]  /*5d20*/  IMAD.MOV.U32 R152, RZ, RZ, RZ ;  /* 0x000000ffff987224 */ /* 0x000fe400078e00ff */
[----:B------:R-:W-:Y:S02]  /*5d30*/  @!P3 IMAD.WIDE.U32 R68, R77, 0x4, R68 ;  /* 0x000000044d44b825 */ /* 0x000fe400078e0044 */
[----:B------:R-:W0:Y:S02]  /*5d40*/  @!P0 LDC.64 R76, c[0x0][0x380] ;  /* 0x0000e000ff4c8b82 */ /* 0x000e240000000a00 */
[----:B------:R-:W-:Y:S01]  /*5d50*/  @!P2 IMAD R79, R30, 0x3100, R55 ;  /* 0x000031001e4fa824 */ /* 0x000fe200078e0237 */
[----:B------:R1:W4:Y:S01]  /*5d60*/  @!P6 LDG.E.CONSTANT R152, desc[UR6][R74.64] ;  /* 0x000000064a98e981 */ /* 0x000322000c1e9900 */
[----:B------:R-:W-:-:S02]  /*5d70*/  ISETP.NE.AND P6, PT, R44, RZ, PT ;  /* 0x000000ff2c00720c */ /* 0x000fc40003fc5270 */
[----:B------:R-:W-:Y:S02]  /*5d80*/  @!P2 IMAD.WIDE.U32 R78, R79, 0x4, R70 ;  /* 0x000000044f4ea825 */ /* 0x000fe400078e0046 */
[----:B------:R-:W0:Y:S02]  /*5d90*/  @!P5 LDC.64 R70, c[0x0][0x380] ;  /* 0x0000e000ff46db82 */ /* 0x000e240000000a00 */
[----:B-1----:R-:W-:Y:S02]  /*5da0*/  IMAD.MOV.U32 R80, RZ, RZ, RZ ;  /* 0x000000ffff507224 */ /* 0x002fe400078e00ff */
[----:B------:R-:W-:-:S04]  /*5db0*/  @!P1 IMAD R75, R30, 0x3100, R53 ;  /* 0x000031001e4b9824 */ /* 0x000fc800078e0235 */
[----:B------:R1:W4:Y:S01]  /*5dc0*/  @!P4 LDG.E.CONSTANT R80, desc[UR6][R66.64] ;  /* 0x000000064250c981 */ /* 0x000322000c1e9900 */
[----:B0-----:R-:W-:Y:S02]  /*5dd0*/  @!P1 IMAD.WIDE.U32 R74, R75, 0x4, R64 ;  /* 0x000000044b4a9825 */ /* 0x001fe400078e0040 */
[----:B------:R-:W0:Y:S02]  /*5de0*/  @!P6 LDC.64 R64, c[0x0][0x380] ;  /* 0x0000e000ff40eb82 */ /* 0x000e240000000a00 */
[----:B------:R-:W-:Y:S02]  /*5df0*/  IMAD.MOV.U32 R84, RZ, RZ, RZ ;  /* 0x000000ffff547224 */ /* 0x000fe400078e00ff */
[----:B-1----:R-:W-:-:S04]  /*5e00*/  @!P0 IMAD R67, R30, 0x3100, R51 ;  /* 0x000031001e438824 */ /* 0x002fc800078e0233 */
[----:B------:R1:W4:Y:S01]  /*5e10*/  @!P2 LDG.E.CONSTANT R84, desc[UR6][R78.64] ;  /* 0x000000064e54a981 */ /* 0x000322000c1e9900 */
[----:B------:R-:W-:-:S04]  /*5e20*/  @!P0 IMAD.WIDE.U32 R76, R67, 0x4, R76 ;  /* 0x00000004434c8825 */ /* 0x000fc800078e004c */
[----:B------:R-:W-:Y:S02]  /*5e30*/  @!P5 IMAD R67, R30, 0x3100, R49 ;  /* 0x000031001e43d824 */ /* 0x000fe400078e0231 */
[----:B-1----:R-:W-:Y:S02]  /*5e40*/  IMAD.MOV.U32 R78, RZ, RZ, RZ ;  /* 0x000000ffff4e7224 */ /* 0x002fe400078e00ff */
[----:B------:R-:W-:-:S04]  /*5e50*/  @!P5 IMAD.WIDE.U32 R70, R67, 0x4, R70 ;  /* 0x000000044346d825 */ /* 0x000fc800078e0046 */
[----:B------:R-:W-:Y:S01]  /*5e60*/  IMAD.MOV.U32 R82, RZ, RZ, RZ ;  /* 0x000000ffff527224 */ /* 0x000fe200078e00ff */
[----:B------:R-:W4:Y:S01]  /*5e70*/  @!P5 LDG.E.CONSTANT R78, desc[UR6][R70.64] ;  /* 0x00000006464ed981 */ /* 0x000f22000c1e9900 */
[----:B------:R-:W-:-:S04]  /*5e80*/  ISETP.NE.AND P5, PT, R95, RZ, PT ;  /* 0x000000ff5f00720c */ /* 0x000fc80003fa5270 */
[----:B------:R1:W4:Y:S01]  /*5e90*/  @!P3 LDG.E.CONSTANT R82, desc[UR6][R68.64] ;  /* 0x000000064452b981 */ /* 0x000322000c1e9900 */
[----:B------:R-:W-:Y:S02]  /*5ea0*/  IMAD.MOV.U32 R154, RZ, RZ, RZ ;  /* 0x000000ffff9a7224 */ /* 0x000fe400078e00ff */
[----:B------:R-:W-:-:S04]  /*5eb0*/  IMAD.MOV.U32 R156, RZ, RZ, RZ ;  /* 0x000000ffff9c7224 */ /* 0x000fc800078e00ff */
[----:B------:R-:W4:Y:S01]  /*5ec0*/  @!P1 LDG.E.CONSTANT R154, desc[UR6][R74.64] ;  /* 0x000000064a9a9981 */ /* 0x000f22000c1e9900 */
[----:B-1----:R-:W-:-:S03]  /*5ed0*/  @!P6 IMAD R69, R30, 0x3100, R47 ;  /* 0x000031001e45e824 */ /* 0x002fc600078e022f */
[----:B------:R-:W4:Y:S01]  /*5ee0*/  @!P5 LDG.E.CONSTANT R66, desc[UR6][R72.64+0x40] ;  /* 0x000040064842d981 */ /* 0x000f22000c1e9900 */
[----:B------:R-:W-:Y:S02]  /*5ef0*/  IMAD.MOV.U32 R68, RZ, RZ, RZ ;  /* 0x000000ffff447224 */ /* 0x000fe400078e00ff */
[----:B0-----:R-:W-:Y:S01]  /*5f00*/  @!P6 IMAD.WIDE.U32 R64, R69, 0x4, R64 ;  /* 0x000000044540e825 */ /* 0x001fe200078e0040 */
[----:B------:R-:W4:Y:S04]  /*5f10*/  @!P5 LDG.E.CONSTANT R67, desc[UR6][R72.64+0x44] ;  /* 0x000044064843d981 */ /* 0x000f28000c1e9900 */
[----:B------:R-:W4:Y:S04]  /*5f20*/  @!P0 LDG.E.CONSTANT R68, desc[UR6][R76.64] ;  /* 0x000000064c448981 */ /* 0x000f28000c1e9900 */
[----:B------:R0:W4:Y:S01]  /*5f30*/  @!P6 LDG.E.CONSTANT R156, desc[UR6][R64.64] ;  /* 0x00000006409ce981 */ /* 0x000122000c1e9900 */
[----:B------:R-:W1:Y:S08]  /*5f40*/  S2UR UR5, SR_CgaCtaId ;  /* 0x00000000000579c3 */ /* 0x000e700000008800 */
[----:B0-----:R-:W0:Y:S01]  /*5f50*/  LDC.64 R64, c[0x0][0x388] ;  /* 0x0000e200ff407b82 */ /* 0x001e220000000a00 */
[----:B------:R-:W-:-:S02]  /*5f60*/  UMOV UR4, 0x400 ;  /* 0x0000040000047882 */ /* 0x000fc40000000000 */
[----:B------:R-:W-:Y:S01]  /*5f70*/  UIADD3 UR4, UPT, UPT, UR4, 0x2440, URZ ;  /* 0x0000244004047890 */ /* 0x000fe2000fffe0ff */
[--C-:B------:R-:W-:Y:S02]  /*5f80*/  IMAD.IADD R69, R127, 0x1, R101.reuse ;  /* 0x000000017f457824 */ /* 0x100fe400078e0265 */
[----:B------:R-:W-:Y:S02]  /*5f90*/  IMAD.IADD R70, R119, 0x1, R101 ;  /* 0x0000000177467824 */ /* 0x000fe400078e0265 */
[C-C-:B------:R-:W-:Y:S02]  /*5fa0*/  IMAD.IADD R77, R69.reuse, 0x1, R94.reuse ;  /* 0x00000001454d7824 */ /* 0x140fe400078e025e */
[----:B------:R-:W-:Y:S01]  /*5fb0*/  IMAD.IADD R75, R69, 0x1, R93 ;  /* 0x00000001454b7824 */ /* 0x000fe200078e025d */
[----:B-1----:R-:W-:Y:S01]  /*5fc0*/  ULEA UR4, UR5, UR4, 0x18 ;  /* 0x0000000405047291 */ /* 0x002fe2000f8ec0ff */
[C---:B------:R-:W-:Y:S01]  /*5fd0*/  IADD3 R93, PT, PT, R70.reuse, R93, RZ ;  /* 0x0000005d465d7210 */ /* 0x040fe20007ffe0ff */
[----:B------:R-:W-:-:S04]  /*5fe0*/  IMAD.IADD R73, R70, 0x1, R94 ;  /* 0x0000000146497824 */ /* 0x000fc800078e025e */
[----:B------:R-:W-:Y:S01]  /*5ff0*/  LEA R145, R137, UR4, 0x3 ;  /* 0x0000000489917c11 */ /* 0x000fe2000f8e18ff */
[----:B0-----:R-:W-:-:S04]  /*6000*/  IMAD.WIDE.U32 R76, R77, 0x4, R64 ;  /* 0x000000044d4c7825 */ /* 0x001fc800078e0040 */
[----:B------:R-:W-:-:S04]  /*6010*/  IMAD.WIDE.U32 R74, R75, 0x4, R64 ;  /* 0x000000044b4a7825 */ /* 0x000fc800078e0040 */
[--C-:B------:R-:W-:Y:S01]  /*6020*/  IMAD.WIDE.U32 R72, R73, 0x4, R64.reuse ;  /* 0x0000000449487825 */ /* 0x100fe200078e0040 */
[----:B------:R-:W4:Y:S04]  /*6030*/  LDG.E.CONSTANT R69, desc[UR6][R74.64] ;  /* 0x000000064a457981 */ /* 0x000f28000c1e9900 */
[----:B------:R-:W4:Y:S04]  /*6040*/  LDG.E.CONSTANT R70, desc[UR6][R72.64] ;  /* 0x0000000648467981 */ /* 0x000f28000c1e9900 */
[----:B--2---:R-:W-:Y:S04]  /*6050*/  STS [R21], R96 ;  /* 0x0000006015007388 */ /* 0x004fe80000000800 */
[----:B---3--:R-:W-:Y:S04]  /*6060*/  STS [R21+0x4], R98 ;  /* 0x0000046215007388 */ /* 0x008fe80000000800 */
[----:B-----5:R-:W-:Y:S04]  /*6070*/  STS [R21+0xc], R138 ;  /* 0x00000c8a15007388 */ /* 0x020fe80000000800 */
[----:B------:R-:W-:Y:S04]  /*6080*/  STS [R21+0x8], R100 ;  /* 0x0000086415007388 */ /* 0x000fe80000000800 */
[----:B------:R-:W-:Y:S04]  /*6090*/  STS [R21+0x10], R140 ;  /* 0x0000108c15007388 */ /* 0x000fe80000000800 */
[----:B------:R-:W-:Y:S04]  /*60a0*/  STS [R21+0x14], R142 ;  /* 0x0000148e15007388 */ /* 0x000fe80000000800 */
[----:B----4-:R-:W-:Y:S04]  /*60b0*/  STS [R21+0xa84], R148 ;  /* 0x000a849415007388 */ /* 0x010fe80000000800 */
[----:B------:R-:W-:Y:S04]  /*60c0*/  STS [R21+0xa80], R144 ;  /* 0x000a809015007388 */ /* 0x000fe80000000800 */
        /* <DEDUP_REMOVED lines=8> */
[----:B------:R0:W-:Y:S04]  /*6150*/  STS [R21+0x150c], R68 ;  /* 0x00150c4415007388 */ /* 0x0001e80000000800 */
[----:B------:R-:W-:Y:S04]  /*6160*/  STS [R21+0x1514], R156 ;  /* 0x0015149c15007388 */ /* 0x000fe80000000800 */
[----:B------:R1:W-:Y:S04]  /*6170*/  @!P5 STS.64 [R145+0x4600], R66 ;  /* 0x004600429100d388 */ /* 0x0003e80000000a00 */
[----:B0-----:R-:W2:Y:S01]  /*6180*/  LDG.E.CONSTANT R68, desc[UR6][R76.64] ;  /* 0x000000064c447981 */ /* 0x001ea2000c1e9900 */
[----:B-1----:R-:W-:-:S05]  /*6190*/  IMAD.WIDE.U32 R66, R93, 0x4, R64 ;  /* 0x000000045d427825 */ /* 0x002fca00078e0040 */
[----:B------:R0:W3:Y:S01]  /*61a0*/  LDG.E.CONSTANT R71, desc[UR6][R66.64] ;  /* 0x0000000642477981 */ /* 0x0000e2000c1e9900 */
[----:B------:R-:W-:-:S04]  /*61b0*/  ISETP.GT.U32.AND P5, PT, R137, 0x47, PT ;  /* 0x000000478900780c */ /* 0x000fc80003fa4070 */
[----:B------:R-:W-:Y:S01]  /*61c0*/  SEL R79, RZ, 0x480, !P5 ;  /* 0x00000480ff4f7807 */ /* 0x000fe20006800000 */
[--C-:B0-----:R-:W-:Y:S02]  /*61d0*/  IMAD.IADD R67, R126, 0x1, R101.reuse ;  /* 0x000000017e437824 */ /* 0x101fe400078e0265 */
[----:B------:R-:W-:Y:S02]  /*61e0*/  IMAD.IADD R66, R128, 0x1, R101 ;  /* 0x0000000180427824 */ /* 0x000fe400078e0265 */
[----:B------:R-:W-:Y:S02]  /*61f0*/  IMAD R79, R132, 0x9000, R79 ;  /* 0x00009000844f7824 */ /* 0x000fe400078e024f */
[----:B------:R-:W-:Y:S02]  /*6200*/  IMAD.IADD R85, R11, 0x1, R67 ;  /* 0x000000010b557824 */ /* 0x000fe400078e0243 */
[--C-:B------:R-:W-:Y:S02]  /*6210*/  IMAD.IADD R149, R121, 0x1, R101.reuse ;  /* 0x0000000179957824 */ /* 0x100fe400078e0265 */
[----:B------:R-:W-:-:S02]  /*6220*/  IMAD.IADD R147, R112, 0x1, R101 ;  /* 0x0000000170937824 */ /* 0x000fc400078e0265 */
[--C-:B------:R-:W-:Y:S01]  /*6230*/  IMAD.IADD R76, R124, 0x1, R101.reuse ;  /* 0x000000017c4c7824 */ /* 0x100fe200078e0265 */
[----:B------:R-:W-:Y:S01]  /*6240*/  ISETP.NE.AND P1, PT, R99, RZ, PT ;  /* 0x000000ff6300720c */ /* 0x000fe20003f25270 */
[--C-:B------:R-:W-:Y:S01]  /*6250*/  IMAD.IADD R82, R122, 0x1, R101.reuse ;  /* 0x000000017a527824 */ /* 0x100fe200078e0265 */
[----:B------:R-:W-:Y:S01]  /*6260*/  ISETP.NE.AND P0, PT, R97, RZ, PT ;  /* 0x000000ff6100720c */ /* 0x000fe20003f05270 */
[----:B------:R-:W-:Y:S01]  /*6270*/  IMAD.IADD R81, R14, 0x1, R66 ;  /* 0x000000010e517824 */ /* 0x000fe200078e0242 */
[----:B------:R-:W-:Y:S01]  /*6280*/  IADD3 R83, PT, PT, R101, R79, R92 ;  /* 0x0000004f65537210 */ /* 0x000fe20007ffe05c */
[--C-:B------:R-:W-:Y:S02]  /*6290*/  IMAD.IADD R99, R125, 0x1, R101.reuse ;  /* 0x000000017d637824 */ /* 0x100fe400078e0265 */
[----:B------:R-:W-:Y:S02]  /*62a0*/  IMAD.IADD R97, R117, 0x1, R101 ;  /* 0x0000000175617824 */ /* 0x000fe400078e0265 */
[----:B------:R-:W-:Y:S01]  /*62b0*/  IMAD.WIDE.U32 R84, R85, 0x4, R64 ;  /* 0x0000000455547825 */ /* 0x000fe200078e0040 */
[----:B------:R-:W-:-:S03]  /*62c0*/  ISETP.NE.AND P2, PT, R139, RZ, PT ;  /* 0x000000ff8b00720c */ /* 0x000fc60003f45270 */
[--C-:B------:R-:W-:Y:S02]  /*62d0*/  IMAD.IADD R153, R149, 0x1, R89.reuse ;  /* 0x0000000195997824 */ /* 0x100fe400078e0259 */
[----:B------:R-:W-:Y:S02]  /*62e0*/  IMAD.IADD R151, R147, 0x1, R89 ;  /* 0x0000000193977824 */ /* 0x000fe400078e0259 */
[----:B------:R-:W-:Y:S02]  /*62f0*/  IMAD.IADD R79, R9, 0x1, R76 ;  /* 0x00000001094f7824 */ /* 0x000fe400078e024c */
[----:B------:R-:W-:Y:S02]  /*6300*/  IMAD.IADD R89, R7, 0x1, R82 ;  /* 0x0000000107597824 */ /* 0x000fe400078e0252 */
[----:B------:R-:W-:Y:S01]  /*6310*/  IMAD.WIDE.U32 R80, R81, 0x4, R64 ;  /* 0x0000000451507825 */ /* 0x000fe200078e0040 */
[----:B------:R-:W-:-:S03]  /*6320*/  IADD3 R149, PT, PT, R149, R86, RZ ;  /* 0x0000005695957210 */ /* 0x000fc60007ffe0ff */
[--C-:B------:R-:W-:Y:S02]  /*6330*/  IMAD.IADD R139, R99, 0x1, R88.reuse ;  /* 0x00000001638b7824 */ /* 0x100fe400078e0258 */
[----:B------:R-:W-:Y:S02]  /*6340*/  IMAD.IADD R159, R97, 0x1, R88 ;  /* 0x00000001619f7824 */ /* 0x000fe400078e0258 */
[--C-:B------:R-:W-:Y:S02]  /*6350*/  IMAD.IADD R99, R99, 0x1, R87.reuse ;  /* 0x0000000163637824 */ /* 0x100fe400078e0257 */
[----:B------:R-:W-:Y:S02]  /*6360*/  IMAD.IADD R97, R97, 0x1, R87 ;  /* 0x0000000161617824 */ /* 0x000fe400078e0257 */
[----:B------:R-:W-:-:S04]  /*6370*/  IMAD.WIDE.U32 R78, R79, 0x4, R64 ;  /* 0x000000044f4e7825 */ /* 0x000fc800078e0040 */
[----:B------:R-:W-:Y:S02]  /*6380*/  IMAD.IADD R147, R147, 0x1, R86 ;  /* 0x0000000193937824 */ /* 0x000fe400078e0256 */
[----:B------:R-:W-:Y:S02]  /*6390*/  IMAD.IADD R87, R8, 0x1, R82 ;  /* 0x0000000108577824 */ /* 0x000fe400078e0252 */
[----:B------:R-:W-:Y:S02]  /*63a0*/  IMAD.IADD R75, R13, 0x1, R66 ;  /* 0x000000010d4b7824 */ /* 0x000fe400078e0242 */
[----:B------:R-:W-:Y:S01]  /*63b0*/  IMAD.IADD R86, R120, 0x1, R101 ;  /* 0x0000000178567824 */ /* 0x000fe200078e0265 */
[----:B------:R0:W4:Y:S01]  /*63c0*/  LDG.E.CONSTANT R66, desc[UR6][R80.64] ;  /* 0x0000000650427981 */ /* 0x000122000c1e9900 */
[----:B------:R-:W-:Y:S01]  /*63d0*/  IMAD.IADD R73, R12, 0x1, R67 ;  /* 0x000000010c497824 */ /* 0x000fe200078e0243 */
[----:B------:R-:W-:Y:S01]  /*63e0*/  ISETP.NE.AND P3, PT, R141, RZ, PT ;  /* 0x000000ff8d00720c */ /* 0x000fe20003f65270 */
[----:B------:R-:W-:-:S02]  /*63f0*/  IMAD.IADD R77, R10, 0x1, R76 ;  /* 0x000000010a4d7824 */ /* 0x000fc400078e024c */
[--C-:B------:R-:W-:Y:S02]  /*6400*/  IMAD.IADD R141, R123, 0x1, R101.reuse ;  /* 0x000000017b8d7824 */ /* 0x100fe400078e0265 */
[----:B------:R-:W-:Y:S02]  /*6410*/  IMAD.IADD R155, R115, 0x1, R101 ;  /* 0x00000001739b7824 */ /* 0x000fe400078e0265 */
[----:B0-----:R-:W-:-:S04]  /*6420*/  IMAD.WIDE.U32 R80, R83, 0x4, R64 ;  /* 0x0000000453507825 */ /* 0x001fc800078e0040 */
[----:B------:R-:W-:Y:S01]  /*6430*/  IMAD.WIDE.U32 R82, R87, 0x4, R64 ;  /* 0x0000000457527825 */ /* 0x000fe200078e0040 */
[----:B------:R-:W-:-:S03]  /*6440*/  ISETP.NE.AND P4, PT, R143, RZ, PT ;  /* 0x000000ff8f00720c */ /* 0x000fc60003f85270 */
[--C-:B------:R-:W-:Y:S02]  /*6450*/  IMAD.IADD R93, R14, 0x1, R86.reuse ;  /* 0x000000010e5d7824 */ /* 0x100fe400078e0256 */
[----:B------:R-:W-:Y:S02]  /*6460*/  IMAD.IADD R87, R13, 0x1, R86 ;  /* 0x000000010d577824 */ /* 0x000fe400078e0256 */
[----:B------:R-:W-:-:S04]  /*6470*/  IMAD.WIDE.U32 R74, R75, 0x4, R64 ;  /* 0x000000044b4a7825 */ /* 0x000fc800078e0040 */
[--C-:B------:R-:W-:Y:S01]  /*6480*/  IMAD.WIDE.U32 R72, R73, 0x4, R64.reuse ;  /* 0x0000000449487825 */ /* 0x100fe200078e0040 */
[----:B------:R-:W-:Y:S01]  /*6490*/  IADD3 R88, PT, PT, R118, R101, RZ ;  /* 0x0000006576587210 */ /* 0x000fe20007ffe0ff */
[----:B------:R-:W4:Y:S02]  /*64a0*/  LDG.E.CONSTANT R67, desc[UR6][R74.64] ;  /* 0x000000064a437981 */ /* 0x000f24000c1e9900 */
[----:B------:R-:W-:-:S04]  /*64b0*/  IMAD.WIDE.U32 R76, R77, 0x4, R64 ;  /* 0x000000044d4c7825 */ /* 0x000fc800078e0040 */
[--C-:B------:R-:W-:Y:S02]  /*64c0*/  IMAD.IADD R143, R141, 0x1, R91.reuse ;  /* 0x000000018d8f7824 */ /* 0x100fe400078e025b */
[----:B------:R-:W-:Y:S02]  /*64d0*/  IMAD.IADD R157, R155, 0x1, R91 ;  /* 0x000000019b9d7824 */ /* 0x000fe400078e025b */
[--C-:B------:R-:W-:Y:S01]  /*64e0*/  IMAD.WIDE.U32 R92, R93, 0x4, R64.reuse ;  /* 0x000000045d5c7825 */ /* 0x100fe200078e0040 */
[----:B------:R-:W5:Y:S03]  /*64f0*/  LDG.E.CONSTANT R74, desc[UR6][R80.64+0xfc00] ;  /* 0x00fc0006504a7981 */ /* 0x000f66000c1e9900 */
[--C-:B------:R-:W-:Y:S01]  /*6500*/  IMAD.WIDE.U32 R86, R87, 0x4, R64.reuse ;  /* 0x0000000457567825 */ /* 0x100fe200078e0040 */
[----:B------:R-:W5:Y:S03]  /*6510*/  LDG.E.CONSTANT R75, desc[UR6][R80.64+0xfc04] ;  /* 0x00fc0406504b7981 */ /* 0x000f66000c1e9900 */
[----:B------:R-:W-:-:S04]  /*6520*/  IMAD.WIDE.U32 R138, R139, 0x4, R64 ;  /* 0x000000048b8a7825 */ /* 0x000fc800078e0040 */
[--C-:B------:R-:W-:Y:S02]  /*6530*/  IMAD.IADD R141, R141, 0x1, R90.reuse ;  /* 0x000000018d8d7824 */ /* 0x100fe400078e025a */
[----:B------:R-:W-:Y:S02]  /*6540*/  IMAD.IADD R155, R155, 0x1, R90 ;  /* 0x000000019b9b7824 */ /* 0x000fe400078e025a */
[----:B------:R-:W-:-:S04]  /*6550*/  IMAD.WIDE.U32 R142, R143, 0x4, R64 ;  /* 0x000000048f8e7825 */ /* 0x000fc800078e0040 */
[----:B------:R-:W-:Y:S02]  /*6560*/  IMAD.IADD R95, R12, 0x1, R88 ;  /* 0x000000010c5f7824 */ /* 0x000fe400078e0258 */
[----:B------:R-:W-:-:S04]  /*6570*/  IMAD.WIDE.U32 R140, R141, 0x4, R64 ;  /* 0x000000048d8c7825 */ /* 0x000fc800078e0040 */
[----:B------:R-:W-:Y:S02]  /*6580*/  IMAD.IADD R100, R114, 0x1, R101 ;  /* 0x0000000172647824 */ /* 0x000fe400078e0265 */
[----:B------:R-:W-:-:S04]  /*6590*/  IMAD.WIDE.U32 R94, R95, 0x4, R64 ;  /* 0x000000045f5e7825 */ /* 0x000fc800078e0040 */
[----:B------:R-:W-:-:S04]  /*65a0*/  IMAD.WIDE.U32 R98, R99, 0x4, R64 ;  /* 0x0000000463627825 */ /* 0x000fc800078e0040 */
[----:B------:R-:W-:-:S04]  /*65b0*/  IMAD.WIDE.U32 R96, R97, 0x4, R64 ;  /* 0x0000000461607825 */ /* 0x000fc800078e0040 */
[----:B------:R-:W-:-:S04]  /*65c0*/  IMAD.WIDE.U32 R152, R153, 0x4, R64 ;  /* 0x0000000499987825 */ /* 0x000fc800078e0040 */
[----:B------:R-:W-:-:S04]  /*65d0*/  IMAD.WIDE.U32 R148, R149, 0x4, R64 ;  /* 0x0000000495947825 */ /* 0x000fc800078e0040 */
[--C-:B------:R-:W-:Y:S01]  /*65e0*/  IMAD.WIDE.U32 R150, R151, 0x4, R64.reuse ;  /* 0x0000000497967825 */ /* 0x100fe200078e0040 */
[----:B--2---:R0:W-:Y:S04]  /*65f0*/  STS.64 [R145+0x700], R68 ;  /* 0x0007004491007388 */ /* 0x0041e80000000a00 */
[----:B0-----:R0:W2:Y:S04]  /*6600*/  LDG.E.CONSTANT R69, desc[UR6][R84.64] ;  /* 0x0000000654457981 */ /* 0x0010a8000c1e9900 */
[----:B---3--:R1:W-:Y:S04]  /*6610*/  STS.64 [R145+0x2680], R70 ;  /* 0x0026804691007388 */ /* 0x0083e80000000a00 */
[----:B------:R-:W2:Y:S01]  /*6620*/  LDG.E.CONSTANT R68, desc[UR6][R72.64] ;  /* 0x0000000648447981 */ /* 0x000ea2000c1e9900 */
[----:B0-----:R-:W-:-:S03]  /*6630*/  IMAD.WIDE.U32 R84, R89, 0x4, R64 ;  /* 0x0000000459547825 */ /* 0x001fc600078e0040 */
[----:B-1----:R-:W3:Y:S04]  /*6640*/  LDG.E.CONSTANT R71, desc[UR6][R78.64] ;  /* 0x000000064e477981 */ /* 0x002ee8000c1e9900 */
[----:B------:R-:W3:Y:S04]  /*6650*/  LDG.E.CONSTANT R70, desc[UR6][R76.64] ;  /* 0x000000064c467981 */ /* 0x000ee8000c1e9900 */
[----:B------:R-:W3:Y:S04]  /*6660*/  LDG.E.CONSTANT R72, desc[UR6][R80.64] ;  /* 0x0000000650487981 */ /* 0x000ee8000c1e9900 */
[----:B------:R0:W3:Y:S04]  /*6670*/  LDG.E.CONSTANT R79, desc[UR6][R84.64] ;  /* 0x00000006544f7981 */ /* 0x0000e8000c1e9900 */
[----:B------:R-:W3:Y:S04]  /*6680*/  LDG.E.CONSTANT R73, desc[UR6][R80.64+0x4] ;  /* 0x0000040650497981 */ /* 0x000ee8000c1e9900 */
[----:B------:R-:W3:Y:S01]  /*6690*/  LDG.E.CONSTANT R76, desc[UR6][R80.64+0x1f800] ;  /* 0x01f80006504c7981 */ /* 0x000ee2000c1e9900 */
[----:B0-----:R-:W-:-:S03]  /*66a0*/  IMAD.IADD R84, R116, 0x1, R101 ;  /* 0x0000000174547824 */ /* 0x001fc600078e0265 */
[----:B------:R-:W3:Y:S01]  /*66b0*/  LDG.E.CONSTANT R77, desc[UR6][R80.64+0x1f804] ;  /* 0x01f80406504d7981 */ /* 0x000ee2000c1e9900 */
[--C-:B------:R-:W-:Y:S02]  /*66c0*/  IMAD.IADD R91, R10, 0x1, R84.reuse ;  /* 0x000000010a5b7824 */ /* 0x100fe400078e0254 */
[----:B------:R-:W-:Y:S01]  /*66d0*/  IMAD.IADD R85, R9, 0x1, R84 ;  /* 0x0000000109557824 */ /* 0x000fe200078e0254 */
[----:B------:R-:W3:Y:S01]  /*66e0*/  LDG.E.CONSTANT R78, desc[UR6][R82.64] ;  /* 0x00000006524e7981 */ /* 0x000ee2000c1e9900 */
[----:B------:R-:W-:-:S03]  /*66f0*/  IMAD.WIDE.U32 R90, R91, 0x4, R64 ;  /* 0x000000045b5a7825 */ /* 0x000fc600078e0040 */
[----:B------:R0:W3:Y:S04]  /*6700*/  LDG.E.CONSTANT R80, desc[UR6][R92.64] ;  /* 0x000000065c507981 */ /* 0x0000e8000c1e9900 */
[----:B------:R-:W3:Y:S01]  /*6710*/  LDG.E.CONSTANT R81, desc[UR6][R86.64] ;  /* 0x0000000656517981 */ /* 0x000ee2000c1e9900 */
[----:B------:R-:W-:-:S03]  /*6720*/  IMAD.IADD R101, R110, 0x1, R101 ;  /* 0x000000016e657824 */ /* 0x000fc600078e0265 */
[----:B------:R-:W3:Y:S01]  /*6730*/  LDG.E.CONSTANT R84, desc[UR6][R90.64] ;  /* 0x000000065a547981 */ /* 0x000ee2000c1e9900 */
[----:B0-----:R-:W-:-:S03]  /*6740*/  IMAD.WIDE.U32 R92, R85, 0x4, R64 ;  /* 0x00000004555c7825 */ /* 0x001fc600078e0040 */
[----:B------:R-:W3:Y:S04]  /*6750*/  LDG.E.CONSTANT R82, desc[UR6][R94.64] ;  /* 0x000000065e527981 */ /* 0x000ee8000c1e9900 */
[----:B------:R0:W3:Y:S01]  /*6760*/  LDG.E.CONSTANT R86, desc[UR6][R138.64] ;  /* 0x000000068a567981 */ /* 0x0000e2000c1e9900 */
[----:B------:R-:W-:-:S03]  /*6770*/  IMAD.IADD R89, R11, 0x1, R88 ;  /* 0x000000010b597824 */ /* 0x000fc600078e0258 */
[----:B------:R-:W3:Y:S04]  /*6780*/  LDG.E.CONSTANT R85, desc[UR6][R92.64] ;  /* 0x000000065c557981 */ /* 0x000ee8000c1e9900 */
[----:B------:R1:W3:Y:S01]  /*6790*/  LDG.E.CONSTANT R90, desc[UR6][R142.64] ;  /* 0x000000068e5a7981 */ /* 0x0002e2000c1e9900 */
[----:B0-----:R-:W-:-:S03]  /*67a0*/  IMAD.WIDE.U32 R138, R157, 0x4, R64 ;  /* 0x000000049d8a7825 */ /* 0x001fc600078e0040 */
[----:B------:R0:W3:Y:S04]  /*67b0*/  LDG.E.CONSTANT R91, desc[UR6][R140.64] ;  /* 0x000000068c5b7981 */ /* 0x0000e8000c1e9900 */
[----:B------:R4:W3:Y:S01]  /*67c0*/  LDG.E.CONSTANT R92, desc[UR6][R138.64] ;  /* 0x000000068a5c7981 */ /* 0x0008e2000c1e9900 */
[----:B-1----:R-:W-:-:S03]  /*67d0*/  IMAD.WIDE.U32 R142, R147, 0x4, R64 ;  /* 0x00000004938e7825 */ /* 0x002fc600078e0040 */
[----:B------:R1:W3:Y:S01]  /*67e0*/  LDG.E.CONSTANT R87, desc[UR6][R98.64] ;  /* 0x0000000662577981 */ /* 0x0002e2000c1e9900 */
[--C-:B------:R-:W-:Y:S02]  /*67f0*/  IMAD.IADD R147, R8, 0x1, R100.reuse ;  /* 0x0000000108937824 */ /* 0x100fe400078e0264 */
[--C-:B0-----:R-:W-:Y:S02]  /*6800*/  IMAD.IADD R141, R14, 0x1, R101.reuse ;  /* 0x000000010e8d7824 */ /* 0x101fe400078e0265 */
[----:B----4-:R-:W-:Y:S02]  /*6810*/  IMAD.IADD R139, R7, 0x1, R100 ;  /* 0x00000001078b7824 */ /* 0x010fe400078e0264 */
[----:B------:R-:W-:Y:S02]  /*6820*/  IMAD.IADD R101, R13, 0x1, R101 ;  /* 0x000000010d657824 */ /* 0x000fe400078e0265 */
[----:B------:R-:W-:-:S04]  /*6830*/  IMAD.WIDE.U32 R88, R89, 0x4, R64 ;  /* 0x0000000459587825 */ /* 0x000fc800078e0040 */
[--C-:B------:R-:W-:Y:S01]  /*6840*/  IMAD.WIDE.U32 R94, R159, 0x4, R64.reuse ;  /* 0x000000049f5e7825 */ /* 0x100fe200078e0040 */
[----:B------:R-:W4:Y:S03]  /*6850*/  LDG.E.CONSTANT R83, desc[UR6][R88.64] ;  /* 0x0000000658537981 */ /* 0x000f26000c1e9900 */
[----:B-1----:R-:W-:-:S04]  /*6860*/  IMAD.WIDE.U32 R98, R155, 0x4, R64 ;  /* 0x000000049b627825 */ /* 0x002fc800078e0040 */
[--C-:B------:R-:W-:Y:S01]  /*6870*/  IMAD.WIDE.U32 R146, R147, 0x4, R64.reuse ;  /* 0x0000000493927825 */ /* 0x100fe200078e0040 */
[----:B------:R-:W4:Y:S03]  /*6880*/  LDG.E.CONSTANT R93, desc[UR6][R98.64] ;  /* 0x00000006625d7981 */ /* 0x000f26000c1e9900 */
[--C-:B------:R-:W-:Y:S01]  /*6890*/  IMAD.WIDE.U32 R138, R139, 0x4, R64.reuse ;  /* 0x000000048b8a7825 */ /* 0x100fe200078e0040 */
[----:B------:R-:W4:Y:S03]  /*68a0*/  LDG.E.CONSTANT R88, desc[UR6][R94.64] ;  /* 0x000000065e587981 */ /* 0x000f26000c1e9900 */
[--C-:B------:R-:W-:Y:S01]  /*68b0*/  IMAD.WIDE.U32 R140, R141, 0x4, R64.reuse ;  /* 0x000000048d8c7825 */ /* 0x100fe200078e0040 */
[----:B------:R-:W4:Y:S03]  /*68c0*/  LDG.E.CONSTANT R89, desc[UR6][R96.64] ;  /* 0x0000000660597981 */ /* 0x000f26000c1e9900 */
[----:B------:R-:W-:Y:S01]  /*68d0*/  IMAD.WIDE.U32 R64, R101, 0x4, R64 ;  /* 0x0000000465407825 */ /* 0x000fe200078e0040 */
[----:B------:R-:W4:Y:S04]  /*68e0*/  LDG.E.CONSTANT R98, desc[UR6][R146.64] ;  /* 0x0000000692627981 */ /* 0x000f28000c1e9900 */
[----:B------:R-:W4:Y:S04]  /*68f0*/  LDG.E.CONSTANT R94, desc[UR6][R152.64] ;  /* 0x00000006985e7981 */ /* 0x000f28000c1e9900 */
[----:B------:R-:W4:Y:S04]  /*6900*/  LDG.E.CONSTANT R95, desc[UR6][R148.64] ;  /* 0x00000006945f7981 */ /* 0x000f28000c1e9900 */
[----:B------:R-:W4:Y:S04]  /*6910*/  LDG.E.CONSTANT R96, desc[UR6][R150.64] ;  /* 0x0000000696607981 */ /* 0x000f28000c1e9900 */
[----:B------:R-:W4:Y:S04]  /*6920*/  LDG.E.CONSTANT R97, desc[UR6][R142.64] ;  /* 0x000000068e617981 */ /* 0x000f28000c1e9900 */
[----:B------:R-:W4:Y:S04]  /*6930*/  LDG.E.CONSTANT R99, desc[UR6][R138.64] ;  /* 0x000000068a637981 */ /* 0x000f28000c1e9900 */
[----:B------:R-:W4:Y:S04]  /*6940*/  LDG.E.CONSTANT R100, desc[UR6][R140.64] ;  /* 0x000000068c647981 */ /* 0x000f28000c1e9900 */
[----:B------:R0:W4:Y:S04]  /*6950*/  LDG.E.CONSTANT R101, desc[UR6][R64.64] ;  /* 0x0000000640657981 */ /* 0x000128000c1e9900 */
[----:B-----5:R1:W-:Y:S04]  /*6960*/  STS.64 [R145+0x1f80], R74 ;  /* 0x001f804a91007388 */ /* 0x0203e80000000a00 */
[----:B------:R1:W-:Y:S01]  /*6970*/  STS.64 [R145+0x380], R66 ;  /* 0x0003804291007388 */ /* 0x0003e20000000a00 */
[----:B0-----:R-:W-:Y:S01]  /*6980*/  IMAD.MOV.U32 R65, RZ, RZ, RZ ;  /* 0x000000ffff417224 */ /* 0x001fe200078e00ff */
[----:B------:R-:W-:-:S02]  /*6990*/  UPLOP3.LUT UP0, UPT, UPT, UPT, UPT, 0x80, 0x8 ;  /* 0x000000000008789c */ /* 0x000fc40003f0f070 */
[----:B--2---:R1:W-:Y:S04]  /*69a0*/  STS.64 [R145+0xa80], R68 ;  /* 0x000a804491007388 */ /* 0x0043e80000000a00 */
[----:B---3--:R1:W-:Y:S04]  /*69b0*/  STS.64 [R145+0x1180], R70 ;  /* 0x0011804691007388 */ /* 0x0083e80000000a00 */
[----:B------:R1:W-:Y:S04]  /*69c0*/  STS.64 [R145], R72 ;  /* 0x0000004891007388 */ /* 0x0003e80000000a00 */
[----:B------:R1:W-:Y:S04]  /*69d0*/  STS.64 [R145+0x3f00], R76 ;  /* 0x003f004c91007388 */ /* 0x0003e80000000a00 */
[----:B------:R1:W-:Y:S04]  /*69e0*/  STS.64 [R145+0x1880], R78 ;  /* 0x0018804e91007388 */ /* 0x0003e80000000a00 */
[----:B------:R1:W-:Y:S04]  /*69f0*/  STS.64 [R145+0x2300], R80 ;  /* 0x0023005091007388 */ /* 0x0003e80000000a00 */
[----:B------:R1:W-:Y:S04]  /*6a00*/  STS.64 [R145+0x3100], R84 ;  /* 0x0031005491007388 */ /* 0x0003e80000000a00 */
[----:B------:R1:W-:Y:S04]  /*6a10*/  STS.64 [R145+0x1500], R90 ;  /* 0x0015005a91007388 */ /* 0x0003e80000000a00 */
[----:B------:R1:W-:Y:S04]  /*6a20*/  STS.64 [R145+0xe00], R86 ;  /* 0x000e005691007388 */ /* 0x0003e80000000a00 */
[----:B----4-:R1:W-:Y:S04]  /*6a30*/  STS.64 [R145+0x2a00], R82 ;  /* 0x002a005291007388 */ /* 0x0103e80000000a00 */
[----:B------:R1:W-:Y:S04]  /*6a40*/  STS.64 [R145+0x3480], R92 ;  /* 0x0034805c91007388 */ /* 0x0003e80000000a00 */
[----:B------:R1:W-:Y:S04]  /*6a50*/  STS.64 [R145+0x2d80], R88 ;  /* 0x002d805891007388 */ /* 0x0003e80000000a00 */
[----:B------:R1:W-:Y:S04]  /*6a60*/  STS.64 [R145+0x1c00], R94 ;  /* 0x001c005e91007388 */ /* 0x0003e80000000a00 */
[----:B------:R1:W-:Y:S04]  /*6a70*/  STS.64 [R145+0x3b80], R96 ;  /* 0x003b806091007388 */ /* 0x0003e80000000a00 */
[----:B------:R1:W-:Y:S04]  /*6a80*/  STS.64 [R145+0x3800], R98 ;  /* 0x0038006291007388 */ /* 0x0003e80000000a00 */
[----:B------:R1:W-:Y:S01]  /*6a90*/  STS.64 [R145+0x4280], R100 ;  /* 0x0042806491007388 */ /* 0x0003e20000000a00 */
[----:B------:R-:W-:Y:S06]  /*6aa0*/  BAR.SYNC.DEFER_BLOCKING 0x0 ;  /* 0x0000000000007b1d */ /* 0x000fec0000010000 */
.L_x_3:
[C---:B------:R-:W-:Y:S01]  /*6ab0*/  IMAD R64, R65.reuse, 0x120, R20 ;  /* 0x0000012041407824 */ /* 0x040fe200078e0214 */
[----:B------:R-:W-:Y:S01]  /*6ac0*/  UPLOP3.LUT UP1, UPT, UPT, UPT, UP0, 0x80, 0x8 ;  /* 0x000000000008789c */ /* 0x000fe20003f2f000 */
[----:B------:R-:W-:Y:S01]  /*6ad0*/  IMAD R65, R65, 0x1220, R6 ;  /* 0x0000122041417824 */ /* 0x000fe200078e0206 */
[----:B------:R-:W-:-:S09]  /*6ae0*/  UMOV UR4, 0x2400 ;  /* 0x0000240000047882 */ /* 0x000fd20000000000 */
.L_x_2:
[----:B-1----:R-:W-:Y:S04]  /*6af0*/  LDS R68, [R65+-0x4] ;  /* 0xfffffc0041447984 */ /* 0x002fe80000000800 */
[----:B------:R-:W0:Y:S04]  /*6b00*/  LDS R71, [R64+UR4+-0x1200] ;  /* 0xffee000440477984 */ /* 0x000e280008000800 */
[----:B------:R-:W1:Y:S04]  /*6b10*/  LDS R69, [R65+-0xec] ;  /* 0xffff140041457984 */ /* 0x000e680000000800 */
[----:B------:R-:W2:Y:S04]  /*6b20*/  LDS R73, [R64+UR4] ;  /* 0x0000000440497984 */ /* 0x000ea80008000800 */
[----:B------:R-:W3:Y:S04]  /*6b30*/  LDS R70, [R64+UR4+-0x2400] ;  /* 0xffdc000440467984 */ /* 0x000ee80008000800 */
[----:B------:R-:W-:Y:S04]  /*6b40*/  LDS R77, [R65+-0xe8] ;  /* 0xffff1800414d7984 */ /* 0x000fe80000000800 */
[----:B------:R-:W-:Y:S04]  /*6b50*/  LDS R67, [R65] ;  /* 0x0000000041437984 */ /* 0x000fe80000000800 */
[----:B------:R-:W4:Y:S04]  /*6b60*/  LDS R76, [R64+UR4+0x4] ;  /* 0x00000404404c7984 */ /* 0x000f280008000800 */
[----:B------:R-:W5:Y:S04]  /*6b70*/  LDS R75, [R64+UR4+0x1200] ;  /* 0x00120004404b7984 */ /* 0x000f680008000800 */
[----:B------:R-:W5:Y:S04]  /*6b80*/  LDS R79, [R64+UR4+-0x23fc] ;  /* 0xffdc0404404f7984 */ /* 0x000f680008000800 */
[----:B------:R-:W5:Y:S04]  /*6b90*/  LDS R81, [R64+UR4+-0x11fc] ;  /* 0xffee040440517984 */ /* 0x000f680008000800 */
[----:B------:R-:W5:Y:S01]  /*6ba0*/  LDS R78, [R64+UR4+0x1204] ;  /* 0x00120404404e7984 */ /* 0x000f620008000800 */
[----:B0-----:R-:W-:-:S03]  /*6bb0*/  FFMA R72, R68, R71, R27 ;  /* 0x0000004744487223 */ /* 0x001fc6000000001b */
[----:B------:R-:W-:Y:S01]  /*6bc0*/  LDS R83, [R65+-0xe4] ;  /* 0xffff1c0041537984 */ /* 0x000fe20000000800 */
[----:B-1----:R-:W-:-:S03]  /*6bd0*/  FFMA R28, R69, R71, R28 ;  /* 0x00000047451c7223 */ /* 0x002fc6000000001c */
[----:B------:R-:W0:Y:S01]  /*6be0*/  LDS R80, [R64+UR4+-0x23f8] ;  /* 0xffdc080440507984 */ /* 0x000e220008000800 */
[CC--:B--2---:R-:W-:Y:S01]  /*6bf0*/  FFMA R27, R69.reuse, R73.reuse, R26 ;  /* 0x00000049451b7223 */ /* 0x0c4fe2000000001a */
[----:B------:R-:W-:Y:S02]  /*6c00*/  FFMA R74, R68, R73, R25 ;  /* 0x00000049444a7223 */ /* 0x000fe40000000019 */
[----:B------:R-:W1:Y:S01]  /*6c10*/  LDS R66, [R65+0x4] ;  /* 0x0000040041427984 */ /* 0x000e620000000800 */
[----:B---3--:R-:W-:Y:S01]  /*6c20*/  FFMA R32, R69, R70, R32 ;  /* 0x0000004645207223 */ /* 0x008fe20000000020 */
[----:B------:R-:W-:Y:S02]  /*6c30*/  FFMA R70, R70, R68, R29 ;  /* 0x0000004446467223 */ /* 0x000fe4000000001d */
[----:B------:R-:W2:Y:S04]  /*6c40*/  LDS R82, [R64+UR4+-0x11f8] ;  /* 0xffee080440527984 */ /* 0x000ea80008000800 */
[----:B------:R-:W3:Y:S04]  /*6c50*/  LDS R84, [R64+UR4+0x8] ;  /* 0x0000080440547984 */ /* 0x000ee80008000800 */
[----:B------:R-:W3:Y:S01]  /*6c60*/  LDS R86, [R64+UR4+0x1208] ;  /* 0x0012080440567984 */ /* 0x000ee20008000800 */
[-C--:B----4-:R-:W-:Y:S01]  /*6c70*/  FFMA R27, R77, R76.reuse, R27 ;  /* 0x0000004c4d1b7223 */ /* 0x090fe2000000001b */
[----:B------:R-:W-:-:S02]  /*6c80*/  FFMA R29, R67, R76, R74 ;  /* 0x0000004c431d7223 */ /* 0x000fc4000000004a */
[----:B------:R-:W-:Y:S01]  /*6c90*/  LDS R26, [R65+-0x78] ;  /* 0xffff8800411a7984 */ /* 0x000fe20000000800 */
[-C--:B-----5:R-:W-:Y:S01]  /*6ca0*/  FFMA R23, R69, R75.reuse, R23 ;  /* 0x0000004b45177223 */ /* 0x0a0fe20000000017 */
[----:B------:R-:W-:Y:S02]  /*6cb0*/  FFMA R22, R68, R75, R22 ;  /* 0x0000004b44167223 */ /* 0x000fe40000000016 */
[----:B------:R-:W4:Y:S01]  /*6cc0*/  LDS R73, [R64+UR4+-0x23f4] ;  /* 0xffdc0c0440497984 */ /* 0x000f220008000800 */
[----:B------:R-:W-:Y:S01]  /*6cd0*/  FFMA R32, R77, R79, R32 ;  /* 0x0000004f4d207223 */ /* 0x000fe20000000020 */
[----:B------:R-:W-:Y:S02]  /*6ce0*/  FFMA R79, R79, R67, R70 ;  /* 0x000000434f4f7223 */ /* 0x000fe40000000046 */
[----:B------:R-:W5:Y:S01]  /*6cf0*/  LDS R25, [R65+0x70] ;  /* 0x0000700041197984 */ /* 0x000f620000000800 */
[-C--:B------:R-:W-:Y:S01]  /*6d00*/  FFMA R28, R77, R81.reuse, R28 ;  /* 0x000000514d1c7223 */ /* 0x080fe2000000001c */
[----:B------:R-:W-:-:S02]  /*6d10*/  FFMA R81, R67, R81, R72 ;  /* 0x0000005143517223 */ /* 0x000fc40000000048 */
[----:B------:R-:W5:Y:S01]  /*6d20*/  LDS R85, [R64+UR4+-0x11f4] ;  /* 0xffee0c0440557984 */ /* 0x000f620008000800 */
[-C--:B------:R-:W-:Y:S01]  /*6d30*/  FFMA R77, R77, R78.reuse, R23 ;  /* 0x0000004e4d4d7223 */ /* 0x080fe20000000017 */
[----:B------:R-:W-:Y:S02]  /*6d40*/  FFMA R69, R67, R78, R22 ;  /* 0x0000004e43457223 */ /* 0x000fe40000000016 */
[----:B------:R-:W5:Y:S04]  /*6d50*/  LDS R88, [R64+UR4+0xc] ;  /* 0x00000c0440587984 */ /* 0x000f680008000800 */
[----:B------:R-:W5:Y:S01]  /*6d60*/  LDS R76, [R64+UR4+0x120c] ;  /* 0x00120c04404c7984 */ /* 0x000f620008000800 */
[----:B0-----:R-:W-:-:S03]  /*6d70*/  FFMA R71, R83, R80, R32 ;  /* 0x0000005053477223 */ /* 0x001fc60000000020 */
[----:B------:R-:W-:Y:S01]  /*6d80*/  LDS R87, [R65+-0x74] ;  /* 0xffff8c0041577984 */ /* 0x000fe20000000800 */
[----:B-1----:R-:W-:-:S03]  /*6d90*/  FFMA R80, R80, R66, R79 ;  /* 0x0000004250507223 */ /* 0x002fc6000000004f */
[----:B------:R-:W0:Y:S01]  /*6da0*/  LDS R89, [R64+UR4+-0x23f0] ;  /* 0xffdc100440597984 */ /* 0x000e220008000800 */
[CC--:B--2---:R-:W-:Y:S01]  /*6db0*/  FFMA R75, R83.reuse, R82.reuse, R28 ;  /* 0x00000052534b7223 */ /* 0x0c4fe2000000001c */
[C---:B------:R-:W-:Y:S02]  /*6dc0*/  FFMA R82, R66.reuse, R82, R81 ;  /* 0x0000005242527223 */ /* 0x040fe40000000051 */
[----:B------:R-:W1:Y:S01]  /*6dd0*/  LDS R91, [R65+0x74] ;  /* 0x00007400415b7984 */ /* 0x000e620000000800 */
[CC--:B---3--:R-:W-:Y:S01]  /*6de0*/  FFMA R79, R83.reuse, R84.reuse, R27 ;  /* 0x00000054534f7223 */ /* 0x0c8fe2000000001b */
[C---:B------:R-:W-:Y:S02]  /*6df0*/  FFMA R84, R66.reuse, R84, R29 ;  /* 0x0000005442547223 */ /* 0x040fe4000000001d */
[----:B------:R-:W2:Y:S01]  /*6e00*/  LDS R90, [R64+UR4+-0x11f0] ;  /* 0xffee1004405a7984 */ /* 0x000ea20008000800 */
[-C--:B------:R-:W-:Y:S01]  /*6e10*/  FFMA R83, R83, R86.reuse, R77 ;  /* 0x0000005653537223 */ /* 0x080fe2000000004d */
[----:B------:R-:W-:-:S02]  /*6e20*/  FFMA R86, R66, R86, R69 ;  /* 0x0000005642567223 */ /* 0x000fc40000000045 */
[----:B------:R-:W3:Y:S04]  /*6e30*/  LDS R92, [R64+UR4+0x10] ;  /* 0x00001004405c7984 */ /* 0x000ee80008000800 */
[----:B------:R-:W3:Y:S01]  /*6e40*/  LDS R94, [R64+UR4+0x1210] ;  /* 0x00121004405e7984 */ /* 0x000ee20008000800 */
[----:B----4-:R-:W-:-:S03]  /*6e50*/  FFMA R78, R26, R73, R71 ;  /* 0x000000491a4e7223 */ /* 0x010fc60000000047 */
[----:B------:R-:W-:Y:S01]  /*6e60*/  LDS R23, [R65+-0x70] ;  /* 0xffff900041177984 */ /* 0x000fe20000000800 */
[----:B-----5:R-:W-:-:S03]  /*6e70*/  FFMA R80, R73, R25, R80 ;  /* 0x0000001949507223 */ /* 0x020fc60000000050 */
[----:B------:R-:W4:Y:S01]  /*6e80*/  LDS R93, [R64+UR4+-0x11ec] ;  /* 0xffee1404405d7984 */ /* 0x000f220008000800 */
[CC--:B------:R-:W-:Y:S01]  /*6e90*/  FFMA R81, R26.reuse, R85.reuse, R75 ;  /* 0x000000551a517223 */ /* 0x0c0fe2000000004b */
[C---:B------:R-:W-:Y:S02]  /*6ea0*/  FFMA R82, R25.reuse, R85, R82 ;  /* 0x0000005519527223 */ /* 0x040fe40000000052 */
[----:B------:R-:W5:Y:S01]  /*6eb0*/  LDS R96, [R64+UR4+-0x23ec] ;  /* 0xffdc140440607984 */ /* 0x000f620008000800 */
[CC--:B------:R-:W-:Y:S01]  /*6ec0*/  FFMA R84, R25.reuse, R88.reuse, R84 ;  /* 0x0000005819547223 */ /* 0x0c0fe20000000054 */
[C---:B------:R-:W-:Y:S02]  /*6ed0*/  FFMA R79, R26.reuse, R88, R79 ;  /* 0x000000581a4f7223 */ /* 0x040fe4000000004f */
[----:B------:R-:W5:Y:S01]  /*6ee0*/  LDS R22, [R65+0x78] ;  /* 0x0000780041167984 */ /* 0x000f620000000800 */
[-C--:B------:R-:W-:Y:S01]  /*6ef0*/  FFMA R86, R25, R76.reuse, R86 ;  /* 0x0000004c19567223 */ /* 0x080fe20000000056 */
[----:B------:R-:W-:-:S02]  /*6f00*/  FFMA R83, R26, R76, R83 ;  /* 0x0000004c1a537223 */ /* 0x000fc40000000053 */
[----:B------:R-:W5:Y:S04]  /*6f10*/  LDS R95, [R64+UR4+0x14] ;  /* 0x00001404405f7984 */ /* 0x000f680008000800 */
[----:B------:R-:W5:Y:S01]  /*6f20*/  LDS R97, [R64+UR4+0x1214] ;  /* 0x0012140440617984 */ /* 0x000f620008000800 */
[----:B0-----:R-:W-:-:S03]  /*6f30*/  FFMA R78, R87, R89, R78 ;  /* 0x00000059574e7223 */ /* 0x001fc6000000004e */
[----:B------:R-:W-:Y:S01]  /*6f40*/  LDS R27, [R65+0xe4] ;  /* 0x0000e400411b7984 */ /* 0x000fe20000000800 */
[----:B-1----:R-:W-:-:S03]  /*6f50*/  FFMA R89, R89, R91, R80 ;  /* 0x0000005b59597223 */ /* 0x002fc60000000050 */
[----:B------:R-:W0:Y:S01]  /*6f60*/  LDS R28, [R64+UR4+-0x11e8] ;  /* 0xffee1804401c7984 */ /* 0x000e220008000800 */
[-C--:B--2---:R-:W-:Y:S01]  /*6f70*/  FFMA R26, R87, R90.reuse, R81 ;  /* 0x0000005a571a7223 */ /* 0x084fe20000000051 */
[----:B------:R-:W-:Y:S02]  /*6f80*/  FFMA R81, R91, R90, R82 ;  /* 0x0000005a5b517223 */ /* 0x000fe40000000052 */
[----:B------:R-:W1:Y:S01]  /*6f90*/  LDS R99, [R64+UR4+-0x23e8] ;  /* 0xffdc180440637984 */ /* 0x000e620008000800 */
[-C--:B---3--:R-:W-:Y:S01]  /*6fa0*/  FFMA R80, R87, R92.reuse, R79 ;  /* 0x0000005c57507223 */ /* 0x088fe2000000004f */
[----:B------:R-:W-:Y:S02]  /*6fb0*/  FFMA R79, R91, R92, R84 ;  /* 0x0000005c5b4f7223 */ /* 0x000fe40000000054 */
[----:B------:R-:W2:Y:S01]  /*6fc0*/  LDS R32, [R64+UR4+0x18] ;  /* 0x0000180440207984 */ /* 0x000ea20008000800 */
[-C--:B------:R-:W-:Y:S01]  /*6fd0*/  FFMA R82, R87, R94.reuse, R83 ;  /* 0x0000005e57527223 */ /* 0x080fe20000000053 */
[----:B------:R-:W-:-:S02]  /*6fe0*/  FFMA R91, R91, R94, R86 ;  /* 0x0000005e5b5b7223 */ /* 0x000fc40000000056 */
[----:B------:R-:W3:Y:S04]  /*6ff0*/  LDS R29, [R64+UR4+0x1218] ;  /* 0x00121804401d7984 */ /* 0x000ee80008000800 */
[----:B------:R-:W3:Y:S01]  /*7000*/  LDS R72, [R64+UR4+-0x11e4] ;  /* 0xffee1c0440487984 */ /* 0x000ee20008000800 */
[----:B----4-:R-:W-:-:S03]  /*7010*/  FFMA R85, R23, R93, R26 ;  /* 0x0000005d17557223 */ /* 0x010fc6000000001a */
[----:B------:R-:W4:Y:S01]  /*7020*/  LDS R73, [R64+UR4+-0x23e4] ;  /* 0xffdc1c0440497984 */ /* 0x000f220008000800 */
[----:B-----5:R-:W-:-:S03]  /*7030*/  FFMA R83, R23, R96, R78 ;  /* 0x0000006017537223 */ /* 0x020fc6000000004e */
[----:B------:R-:W5:Y:S01]  /*7040*/  LDS R70, [R65+0xe8] ;  /* 0x0000e80041467984 */ /* 0x000f620000000800 */
[----:B------:R-:W-:Y:S01]  /*7050*/  FFMA R26, R22, R93, R81 ;  /* 0x0000005d161a7223 */ /* 0x000fe20000000051 */
[----:B------:R-:W-:Y:S02]  /*7060*/  FFMA R96, R96, R22, R89 ;  /* 0x0000001660607223 */ /* 0x000fe40000000059 */
[----:B------:R-:W5:Y:S01]  /*7070*/  LDS R71, [R64+UR4+0x1c] ;  /* 0x00001c0440477984 */ /* 0x000f620008000800 */
[CC--:B------:R-:W-:Y:S01]  /*7080*/  FFMA R81, R23.reuse, R95.reuse, R80 ;  /* 0x0000005f17517223 */ /* 0x0c0fe20000000050 */
[C---:B------:R-:W-:Y:S02]  /*7090*/  FFMA R79, R22.reuse, R95, R79 ;  /* 0x0000005f164f7223 */ /* 0x040fe4000000004f */
[----:B------:R-:W5:Y:S01]  /*70a0*/  LDS R75, [R64+UR4+0x121c] ;  /* 0x00121c04404b7984 */ /* 0x000f620008000800 */
[-C--:B------:R-:W-:Y:S01]  /*70b0*/  FFMA R82, R23, R97.reuse, R82 ;  /* 0x0000006117527223 */ /* 0x080fe20000000052 */
[----:B------:R-:W-:-:S02]  /*70c0*/  FFMA R22, R22, R97, R91 ;  /* 0x0000006116167223 */ /* 0x000fc4000000005b */
[----:B------:R-:W5:Y:S04]  /*70d0*/  LDS R77, [R64+UR4+-0x23e0] ;  /* 0xffdc2004404d7984 */ /* 0x000f680008000800 */
[----:B------:R-:W5:Y:S01]  /*70e0*/  LDS R25, [R64+UR4+0x20] ;  /* 0x0000200440197984 */ /* 0x000f620008000800 */
[CC--:B0-----:R-:W-:Y:S01]  /*70f0*/  FFMA R85, R68.reuse, R28.reuse, R85 ;  /* 0x0000001c44557223 */ /* 0x0c1fe20000000055 */
[----:B------:R-:W-:Y:S02]  /*7100*/  FFMA R23, R27, R28, R26 ;  /* 0x0000001c1b177223 */ /* 0x000fe4000000001a */
[----:B------:R0:W5:Y:S01]  /*7110*/  LDS R69, [R65+0xec] ;  /* 0x0000ec0041457984 */ /* 0x0001620000000800 */
[----:B-1----:R-:W-:Y:S01]  /*7120*/  FFMA R78, R68, R99, R83 ;  /* 0x00000063444e7223 */ /* 0x002fe20000000053 */
[----:B------:R-:W-:-:S02]  /*7130*/  FFMA R96, R99, R27, R96 ;  /* 0x0000001b63607223 */ /* 0x000fc40000000060 */
[----:B------:R-:W1:Y:S01]  /*7140*/  LDS R74, [R64+UR4+-0x11e0] ;  /* 0xffee2004404a7984 */ /* 0x000e620008000800 */
[CC--:B--2---:R-:W-:Y:S01]  /*7150*/  FFMA R26, R68.reuse, R32.reuse, R81 ;  /* 0x00000020441a7223 */ /* 0x0c4fe20000000051 */
[C---:B------:R-:W-:Y:S02]  /*7160*/  FFMA R79, R27.reuse, R32, R79 ;  /* 0x000000201b4f7223 */ /* 0x040fe4000000004f */
[----:B------:R-:W2:Y:S01]  /*7170*/  LDS R76, [R64+UR4+0x1220] ;  /* 0x00122004404c7984 */ /* 0x000ea20008000800 */
[----:B------:R-:W-:Y:S01]  /*7180*/  UIADD3 UR4, UPT, UPT, UR4, 0x24, URZ ;  /* 0x0000002404047890 */ /* 0x000fe2000fffe0ff */
[-C--:B---3--:R-:W-:Y:S01]  /*7190*/  FFMA R82, R68, R29.reuse, R82 ;  /* 0x0000001d44527223 */ /* 0x088fe20000000052 */
[----:B------:R-:W-:Y:S01]  /*71a0*/  FFMA R22, R27, R29, R22 ;  /* 0x0000001d1b167223 */ /* 0x000fe20000000016 */
[----:B------:R-:W-:Y:S01]  /*71b0*/  FFMA R85, R67, R72, R85 ;  /* 0x0000004843557223 */ /* 0x000fe20000000055 */
[----:B------:R-:W-:Y:S01]  /*71c0*/  UISETP.NE.AND UP0, UPT, UR4, 0x2520, UPT ;  /* 0x000025200400788c */ /* 0x000fe2000bf05270 */
[----:B0-----:R-:W-:-:S02]  /*71d0*/  VIADD R65, R65, 0x244 ;  /* 0x0000024441417836 */ /* 0x001fc40000000000 */
[----:B----4-:R-:W-:Y:S01]  /*71e0*/  FFMA R27, R67, R73, R78 ;  /* 0x00000049431b7223 */ /* 0x010fe2000000004e */
[C---:B-----5:R-:W-:Y:S01]  /*71f0*/  FFMA R72, R70.reuse, R72, R23 ;  /* 0x0000004846487223 */ /* 0x060fe20000000017 */
[----:B------:R-:W-:Y:S01]  /*7200*/  FFMA R96, R73, R70, R96 ;  /* 0x0000004649607223 */ /* 0x000fe20000000060 */
[CC--:B------:R-:W-:Y:S01]  /*7210*/  FFMA R26, R67.reuse, R71.reuse, R26 ;  /* 0x00000047431a7223 */ /* 0x0c0fe2000000001a */
[C---:B------:R-:W-:Y:S01]  /*7220*/  FFMA R68, R70.reuse, R71, R79 ;  /* 0x0000004746447223 */ /* 0x040fe2000000004f */
[-C--:B------:R-:W-:Y:S01]  /*7230*/  FFMA R23, R67, R75.reuse, R82 ;  /* 0x0000004b43177223 */ /* 0x080fe20000000052 */
[----:B------:R-:W-:Y:S01]  /*7240*/  FFMA R22, R70, R75, R22 ;  /* 0x0000004b46167223 */ /* 0x000fe20000000016 */
[C---:B------:R-:W-:Y:S01]  /*7250*/  FFMA R32, R66.reuse, R77, R27 ;  /* 0x0000004d42207223 */ /* 0x040fe2000000001b */
[C---:B------:R-:W-:Y:S01]  /*7260*/  FFMA R26, R66.reuse, R25, R26 ;  /* 0x00000019421a7223 */ /* 0x040fe2000000001a */
[----:B------:R-:W-:Y:S01]  /*7270*/  FFMA R29, R77, R69, R96 ;  /* 0x000000454d1d7223 */ /* 0x000fe20000000060 */
[C---:B------:R-:W-:Y:S01]  /*7280*/  FFMA R25, R69.reuse, R25, R68 ;  /* 0x0000001945197223 */ /* 0x040fe20000000044 */
[CC--:B-1----:R-:W-:Y:S01]  /*7290*/  FFMA R28, R66.reuse, R74.reuse, R85 ;  /* 0x0000004a421c7223 */ /* 0x0c2fe20000000055 */
[C---:B------:R-:W-:Y:S01]  /*72a0*/  FFMA R27, R69.reuse, R74, R72 ;  /* 0x0000004a451b7223 */ /* 0x040fe20000000048 */
[-C--:B--2---:R-:W-:Y:S01]  /*72b0*/  FFMA R23, R66, R76.reuse, R23 ;  /* 0x0000004c42177223 */ /* 0x084fe20000000017 */
[----:B------:R-:W-:Y:S01]  /*72c0*/  FFMA R22, R69, R76, R22 ;  /* 0x0000004c45167223 */ /* 0x000fe20000000016 */
[----:B------:R-:W-:Y:S06]  /*72d0*/  BRA.U UP0, `(.L_x_2) ;  /* 0xfffffff900047547 */ /* 0x000fec000b83ffff */
[----:B------:R-:W-:Y:S01]  /*72e0*/  IMAD.MOV.U32 R65, RZ, RZ, 0x1 ;  /* 0x00000001ff417424 */ /* 0x000fe200078e00ff */
[----:B------:R-:W-:Y:S01]  /*72f0*/  UPLOP3.LUT UP0, UPT, UPT, UPT, UPT, 0x40, 0x4 ;  /* 0x000000000004789c */ /* 0x000fe20003f0e870 */
[----:B------:R-:W-:Y:S10]  /*7300*/  BRA.U UP1, `(.L_x_3) ;  /* 0xfffffff501e87547 */ /* 0x000ff4000b83ffff */
[----:B------:R-:W-:-:S05]  /*7310*/  VIADD R30, R30, 0x1 ;  /* 0x000000011e1e7836 */ /* 0x000fca0000000000 */
[----:B------:R-:W-:-:S13]  /*7320*/  ISETP.NE.AND P5, PT, R30, 0x8, PT ;  /* 0x000000081e00780c */ /* 0x000fda0003fa5270 */
[----:B------:R-:W-:Y:S05]  /*7330*/  @P5 BRA `(.L_x_4) ;  /* 0xffffffdc00345947 */ /* 0x000fea000383ffff */
[----:B------:R-:W0:Y:S01]  /*7340*/  LDC.64 R2, c[0x0][0x390] ;  /* 0x0000e400ff027b82 */ /* 0x000e220000000a00 */
[----:B------:R-:W-:Y:S01]  /*7350*/  LOP3.LUT R31, R31, 0xff, RZ, 0xc0, !PT ;  /* 0x000000ff1f1f7812 */ /* 0x000fe200078ec0ff */
[----:B------:R-:W-:-:S04]  /*7360*/  IMAD R132, R132, 0xd9, R135 ;  /* 0x000000d984847824 */ /* 0x000fc800078e0287 */
[----:B------:R-:W-:-:S04]  /*7370*/  IMAD R31, R132, 0x1c, R31 ;  /* 0x0000001c841f7824 */ /* 0x000fc800078e021f */
[----:B------:R-:W-:-:S04]  /*7380*/  IMAD R31, R24, 0xc4, R31 ;  /* 0x000000c4181f7824 */ /* 0x000fc800078e021f */
[----:B0-----:R-:W-:-:S05]  /*7390*/  IMAD.WIDE.U32 R2, R31, 0x4, R2 ;  /* 0x000000041f027825 */ /* 0x001fca00078e0002 */
[----:B------:R-:W-:Y:S04]  /*73a0*/  STG.E desc[UR6][R2.64], R32 ;  /* 0x0000002002007986 */ /* 0x000fe8000c101906 */
[----:B------:R-:W-:Y:S04]  /*73b0*/  STG.E desc[UR6][R2.64+0x38], R29 ;  /* 0x0000381d02007986 */ /* 0x000fe8000c101906 */
[----:B------:R-:W-:Y:S04]  /*73c0*/  STG.E desc[UR6][R2.64+0x1880], R28 ;  /* 0x0018801c02007986 */ /* 0x000fe8000c101906 */
[----:B------:R-:W-:Y:S04]  /*73d0*/  STG.E desc[UR6][R2.64+0x18b8], R27 ;  /* 0x0018b81b02007986 */ /* 0x000fe8000c101906 */
[----:B------:R-:W-:Y:S04]  /*73e0*/  STG.E desc[UR6][R2.64+0x3100], R26 ;  /* 0x0031001a02007986 */ /* 0x000fe8000c101906 */
[----:B------:R-:W-:Y:S04]  /*73f0*/  STG.E desc[UR6][R2.64+0x3138], R25 ;  /* 0x0031381902007986 */ /* 0x000fe8000c101906 */
[----:B------:R-:W-:Y:S04]  /*7400*/  STG.E desc[UR6][R2.64+0x4980], R23 ;  /* 0x0049801702007986 */ /* 0x000fe8000c101906 */
[----:B------:R-:W-:Y:S01]  /*7410*/  STG.E desc[UR6][R2.64+0x49b8], R22 ;  /* 0x0049b81602007986 */ /* 0x000fe2000c101906 */
[----:B------:R-:W-:Y:S05]  /*7420*/  EXIT ;  /* 0x000000000000794d */ /* 0x000fea0003800000 */
.L_x_5:
[----:B------:R-:W-:-:S00]  /*7430*/  BRA `(.L_x_5) ;  /* 0xfffffffc00fc7947 */ /* 0x000fc0000383ffff */
[----:B------:R-:W-:-:S00]  /*7440*/  NOP ;  /* 0x0000000000007918 */ /* 0x000fc00000000000 */
        /* <DEDUP_REMOVED lines=11> */
.L_x_6:


//--------------------- .nv.shared.candidate0     --------------------------
	.section	.nv.shared.candidate0,"aw",@nobits
	.sectionflags	@""
	.align	4
.nv.shared.candidate0:
	.zero		28736


//--------------------- .nv.shared.reserved.0     --------------------------
	.section	.nv.shared.reserved.0,"aw",@nobits
	.weak		__nv_reservedSMEM_offset_0_alias
	.size		__nv_reservedSMEM_offset_0_alias, 0, 64
	.other		__nv_reservedSMEM_offset_0_alias,@"STO_CUDA_RESERVED_SHARED STV_DEFAULT"
__nv_reservedSMEM_offset_0_alias:
	.zero		0
	.zero		64


//--------------------- .nv.constant0.candidate0  --------------------------
	.section	.nv.constant0.candidate0,"a",@progbits
	.sectionflags	@""
	.align	4
.nv.constant0.candidate0:
	.zero		920


//--------------------- SYMBOLS --------------------------

	.type		.nv.reservedSmem.offset0,@object
	.size		.nv.reservedSmem.offset0,0x4
	.type		.nv.reservedSmem.cap,@object
	.size		.nv.reservedSmem.cap,0x4
